//
// Generated by NVIDIA NVVM Compiler
//
// Compiler Build ID: CL-36424714
// Cuda compilation tools, release 13.0, V13.0.88
// Based on NVVM 20.0.0
//

.version 9.0
.target sm_100
.address_size 64

	// .globl	_Z14bayesianKernelPfS_S_S_S_iiiS_S_fPiS0_S_
.const .align 8 .f64 PI = 0d400921FB5444261E;
.global .align 1 .b8 _ZN28_INTERNAL_19919e16_4_k_cu_PI4cuda3std3__45__cpo5beginE[1];
.global .align 1 .b8 _ZN28_INTERNAL_19919e16_4_k_cu_PI4cuda3std3__45__cpo3endE[1];
.global .align 1 .b8 _ZN28_INTERNAL_19919e16_4_k_cu_PI4cuda3std3__45__cpo6cbeginE[1];
.global .align 1 .b8 _ZN28_INTERNAL_19919e16_4_k_cu_PI4cuda3std3__45__cpo4cendE[1];
.global .align 1 .b8 _ZN28_INTERNAL_19919e16_4_k_cu_PI4cuda3std3__45__cpo6rbeginE[1];
.global .align 1 .b8 _ZN28_INTERNAL_19919e16_4_k_cu_PI4cuda3std3__45__cpo4rendE[1];
.global .align 1 .b8 _ZN28_INTERNAL_19919e16_4_k_cu_PI4cuda3std3__45__cpo7crbeginE[1];
.global .align 1 .b8 _ZN28_INTERNAL_19919e16_4_k_cu_PI4cuda3std3__45__cpo5crendE[1];
.global .align 1 .b8 _ZN28_INTERNAL_19919e16_4_k_cu_PI4cuda3std3__430_GLOBAL__N__19919e16_4_k_cu_PI6ignoreE[1];
.global .align 1 .b8 _ZN28_INTERNAL_19919e16_4_k_cu_PI4cuda3std3__419piecewise_constructE[1];
.global .align 1 .b8 _ZN28_INTERNAL_19919e16_4_k_cu_PI4cuda3std3__48in_placeE[1];
.global .align 1 .b8 _ZN28_INTERNAL_19919e16_4_k_cu_PI4cuda3std3__420unreachable_sentinelE[1];
.global .align 1 .b8 _ZN28_INTERNAL_19919e16_4_k_cu_PI4cuda3std3__47nulloptE[1];
.global .align 1 .b8 _ZN28_INTERNAL_19919e16_4_k_cu_PI4cuda3std3__48unexpectE[1];
.global .align 1 .b8 _ZN28_INTERNAL_19919e16_4_k_cu_PI4cuda3std6ranges3__45__cpo4swapE[1];
.global .align 1 .b8 _ZN28_INTERNAL_19919e16_4_k_cu_PI4cuda3std6ranges3__45__cpo9iter_moveE[1];
.global .align 1 .b8 _ZN28_INTERNAL_19919e16_4_k_cu_PI4cuda3std6ranges3__45__cpo5beginE[1];
.global .align 1 .b8 _ZN28_INTERNAL_19919e16_4_k_cu_PI4cuda3std6ranges3__45__cpo3endE[1];
.global .align 1 .b8 _ZN28_INTERNAL_19919e16_4_k_cu_PI4cuda3std6ranges3__45__cpo6cbeginE[1];
.global .align 1 .b8 _ZN28_INTERNAL_19919e16_4_k_cu_PI4cuda3std6ranges3__45__cpo4cendE[1];
.global .align 1 .b8 _ZN28_INTERNAL_19919e16_4_k_cu_PI4cuda3std6ranges3__45__cpo7advanceE[1];
.global .align 1 .b8 _ZN28_INTERNAL_19919e16_4_k_cu_PI4cuda3std6ranges3__45__cpo9iter_swapE[1];
.global .align 1 .b8 _ZN28_INTERNAL_19919e16_4_k_cu_PI4cuda3std6ranges3__45__cpo4nextE[1];
.global .align 1 .b8 _ZN28_INTERNAL_19919e16_4_k_cu_PI4cuda3std6ranges3__45__cpo4prevE[1];
.global .align 1 .b8 _ZN28_INTERNAL_19919e16_4_k_cu_PI4cuda3std6ranges3__45__cpo4dataE[1];
.global .align 1 .b8 _ZN28_INTERNAL_19919e16_4_k_cu_PI4cuda3std6ranges3__45__cpo5cdataE[1];
.global .align 1 .b8 _ZN28_INTERNAL_19919e16_4_k_cu_PI4cuda3std6ranges3__45__cpo4sizeE[1];
.global .align 1 .b8 _ZN28_INTERNAL_19919e16_4_k_cu_PI4cuda3std6ranges3__45__cpo5ssizeE[1];
.global .align 1 .b8 _ZN28_INTERNAL_19919e16_4_k_cu_PI4cuda3std6ranges3__45__cpo8distanceE[1];
.global .align 1 .b8 _ZN28_INTERNAL_19919e16_4_k_cu_PI6thrust24THRUST_300001_SM_1000_NS8cuda_cub3parE[1];
.global .align 1 .b8 _ZN28_INTERNAL_19919e16_4_k_cu_PI6thrust24THRUST_300001_SM_1000_NS8cuda_cub10par_nosyncE[1];
.global .align 1 .b8 _ZN28_INTERNAL_19919e16_4_k_cu_PI6thrust24THRUST_300001_SM_1000_NS6system6detail10sequential3seqE[1];
.global .align 1 .b8 _ZN28_INTERNAL_19919e16_4_k_cu_PI6thrust24THRUST_300001_SM_1000_NS12placeholders2_1E[1];
.global .align 1 .b8 _ZN28_INTERNAL_19919e16_4_k_cu_PI6thrust24THRUST_300001_SM_1000_NS12placeholders2_2E[1];
.global .align 1 .b8 _ZN28_INTERNAL_19919e16_4_k_cu_PI6thrust24THRUST_300001_SM_1000_NS12placeholders2_3E[1];
.global .align 1 .b8 _ZN28_INTERNAL_19919e16_4_k_cu_PI6thrust24THRUST_300001_SM_1000_NS12placeholders2_4E[1];
.global .align 1 .b8 _ZN28_INTERNAL_19919e16_4_k_cu_PI6thrust24THRUST_300001_SM_1000_NS12placeholders2_5E[1];
.global .align 1 .b8 _ZN28_INTERNAL_19919e16_4_k_cu_PI6thrust24THRUST_300001_SM_1000_NS12placeholders2_6E[1];
.global .align 1 .b8 _ZN28_INTERNAL_19919e16_4_k_cu_PI6thrust24THRUST_300001_SM_1000_NS12placeholders2_7E[1];
.global .align 1 .b8 _ZN28_INTERNAL_19919e16_4_k_cu_PI6thrust24THRUST_300001_SM_1000_NS12placeholders2_8E[1];
.global .align 1 .b8 _ZN28_INTERNAL_19919e16_4_k_cu_PI6thrust24THRUST_300001_SM_1000_NS12placeholders2_9E[1];
.global .align 1 .b8 _ZN28_INTERNAL_19919e16_4_k_cu_PI6thrust24THRUST_300001_SM_1000_NS12placeholders3_10E[1];
.global .align 1 .b8 _ZN28_INTERNAL_19919e16_4_k_cu_PI6thrust24THRUST_300001_SM_1000_NS3seqE[1];
.global .align 4 .b8 __cudart_i2opi_f[24] = {65, 144, 67, 60, 153, 149, 98, 219, 192, 221, 52, 245, 209, 87, 39, 252, 41, 21, 68, 78, 110, 131, 249, 162};

.visible .entry _Z14bayesianKernelPfS_S_S_S_iiiS_S_fPiS0_S_(
	.param .u64 .ptr .align 1 _Z14bayesianKernelPfS_S_S_S_iiiS_S_fPiS0_S__param_0,
	.param .u64 .ptr .align 1 _Z14bayesianKernelPfS_S_S_S_iiiS_S_fPiS0_S__param_1,
	.param .u64 .ptr .align 1 _Z14bayesianKernelPfS_S_S_S_iiiS_S_fPiS0_S__param_2,
	.param .u64 .ptr .align 1 _Z14bayesianKernelPfS_S_S_S_iiiS_S_fPiS0_S__param_3,
	.param .u64 .ptr .align 1 _Z14bayesianKernelPfS_S_S_S_iiiS_S_fPiS0_S__param_4,
	.param .u32 _Z14bayesianKernelPfS_S_S_S_iiiS_S_fPiS0_S__param_5,
	.param .u32 _Z14bayesianKernelPfS_S_S_S_iiiS_S_fPiS0_S__param_6,
	.param .u32 _Z14bayesianKernelPfS_S_S_S_iiiS_S_fPiS0_S__param_7,
	.param .u64 .ptr .align 1 _Z14bayesianKernelPfS_S_S_S_iiiS_S_fPiS0_S__param_8,
	.param .u64 .ptr .align 1 _Z14bayesianKernelPfS_S_S_S_iiiS_S_fPiS0_S__param_9,
	.param .f32 _Z14bayesianKernelPfS_S_S_S_iiiS_S_fPiS0_S__param_10,
	.param .u64 .ptr .align 1 _Z14bayesianKernelPfS_S_S_S_iiiS_S_fPiS0_S__param_11,
	.param .u64 .ptr .align 1 _Z14bayesianKernelPfS_S_S_S_iiiS_S_fPiS0_S__param_12,
	.param .u64 .ptr .align 1 _Z14bayesianKernelPfS_S_S_S_iiiS_S_fPiS0_S__param_13
)
{
	.local .align 4 .b8 	__local_depot0[28];
	.reg .b64 	%SP;
	.reg .b64 	%SPL;
	.reg .pred 	%p<35>;
	.reg .b32 	%r<179>;
	.reg .b32 	%f<143>;
	.reg .b64 	%rd<114>;
	.reg .b64 	%fd<13>;

	mov.u64 	%SPL, __local_depot0;
	ld.param.u64 	%rd35, [_Z14bayesianKernelPfS_S_S_S_iiiS_S_fPiS0_S__param_0];
	ld.param.u64 	%rd36, [_Z14bayesianKernelPfS_S_S_S_iiiS_S_fPiS0_S__param_1];
	ld.param.u64 	%rd37, [_Z14bayesianKernelPfS_S_S_S_iiiS_S_fPiS0_S__param_3];
	ld.param.u32 	%r56, [_Z14bayesianKernelPfS_S_S_S_iiiS_S_fPiS0_S__param_5];
	ld.param.u32 	%r55, [_Z14bayesianKernelPfS_S_S_S_iiiS_S_fPiS0_S__param_7];
	ld.param.f32 	%f24, [_Z14bayesianKernelPfS_S_S_S_iiiS_S_fPiS0_S__param_10];
	ld.param.u64 	%rd38, [_Z14bayesianKernelPfS_S_S_S_iiiS_S_fPiS0_S__param_11];
	cvta.to.global.u64 	%rd39, %rd38;
	cvta.to.global.u64 	%rd40, %rd36;
	cvta.to.global.u64 	%rd41, %rd37;
	cvta.to.global.u64 	%rd42, %rd35;
	add.u64 	%rd1, %SPL, 0;
	add.u64 	%rd2, %SPL, 0;
	add.u64 	%rd3, %SPL, 0;
	add.u64 	%rd4, %SPL, 0;
	mov.u32 	%r57, %ctaid.y;
	mov.u32 	%r58, %ntid.y;
	mov.u32 	%r59, %tid.y;
	mad.lo.s32 	%r60, %r57, %r58, %r59;
	add.s32 	%r1, %r60, %r56;
	mul.lo.s32 	%r61, %r55, %r1;
	mul.wide.s32 	%rd47, %r61, 4;
	add.s64 	%rd48, %rd42, %rd47;
	ld.global.f32 	%f25, [%rd48];
	ld.global.f32 	%f26, [%rd41];
	mul.lo.s32 	%r62, %r1, 3;
	mul.wide.s32 	%rd49, %r62, 4;
	add.s64 	%rd50, %rd40, %rd49;
	ld.global.f32 	%f27, [%rd50];
	add.f32 	%f28, %f26, %f27;
	sub.f32 	%f1, %f25, %f28;
	ld.global.f32 	%f29, [%rd48+4];
	ld.global.f32 	%f30, [%rd41+4];
	ld.global.f32 	%f31, [%rd50+4];
	add.f32 	%f32, %f30, %f31;
	sub.f32 	%f2, %f29, %f32;
	ld.global.f32 	%f33, [%rd48+8];
	ld.global.f32 	%f34, [%rd41+8];
	ld.global.f32 	%f35, [%rd50+8];
	add.f32 	%f36, %f34, %f35;
	sub.f32 	%f3, %f33, %f36;
	mul.wide.s32 	%rd51, %r1, 4;
	add.s64 	%rd5, %rd39, %rd51;
	ld.global.u32 	%r63, [%rd5];
	setp.lt.s32 	%p1, %r63, 1;
	@%p1 bra 	$L__BB0_35;
	ld.param.u64 	%rd107, [_Z14bayesianKernelPfS_S_S_S_iiiS_S_fPiS0_S__param_13];
	ld.param.u64 	%rd106, [_Z14bayesianKernelPfS_S_S_S_iiiS_S_fPiS0_S__param_12];
	ld.param.u64 	%rd105, [_Z14bayesianKernelPfS_S_S_S_iiiS_S_fPiS0_S__param_9];
	ld.param.u64 	%rd104, [_Z14bayesianKernelPfS_S_S_S_iiiS_S_fPiS0_S__param_8];
	ld.param.u64 	%rd103, [_Z14bayesianKernelPfS_S_S_S_iiiS_S_fPiS0_S__param_4];
	ld.param.u64 	%rd102, [_Z14bayesianKernelPfS_S_S_S_iiiS_S_fPiS0_S__param_2];
	cvta.to.global.u64 	%rd52, %rd106;
	add.s64 	%rd6, %rd52, %rd51;
	cvta.to.global.u64 	%rd7, %rd107;
	cvta.to.global.u64 	%rd8, %rd102;
	cvta.to.global.u64 	%rd9, %rd105;
	cvta.to.global.u64 	%rd10, %rd104;
	cvta.to.global.u64 	%rd11, %rd103;
	mov.b32 	%r162, 0;
	ld.const.f64 	%fd2, [PI];
$L__BB0_2:
	ld.global.u32 	%r65, [%rd6];
	add.s32 	%r3, %r65, %r162;
	mul.lo.s32 	%r66, %r3, %r55;
	mul.wide.s32 	%rd54, %r66, 4;
	add.s64 	%rd55, %rd7, %rd54;
	ld.global.f32 	%f37, [%rd55+4];
	cvt.rzi.s32.f32 	%r67, %f37;
	shl.b32 	%r68, %r67, 1;
	cvt.rn.f64.s32 	%fd1, %r68;
	mul.f64 	%fd3, %fd2, %fd1;
	mul.f64 	%fd4, %fd3, 0d3FC0000000000000;
	cvt.rn.f32.f64 	%f4, %fd4;
	mul.lo.s32 	%r69, %r3, 3;
	mul.wide.s32 	%rd56, %r69, 4;
	add.s64 	%rd12, %rd8, %rd56;
	ld.global.f32 	%f5, [%rd12];
	mul.f32 	%f38, %f4, 0f3F22F983;
	cvt.rni.s32.f32 	%r178, %f38;
	cvt.rn.f32.s32 	%f39, %r178;
	fma.rn.f32 	%f40, %f39, 0fBFC90FDA, %f4;
	fma.rn.f32 	%f41, %f39, 0fB3A22168, %f40;
	fma.rn.f32 	%f142, %f39, 0fA7C234C5, %f41;
	abs.f32 	%f7, %f4;
	setp.ltu.f32 	%p2, %f7, 0f47CE4780;
	mov.u32 	%r166, %r178;
	mov.f32 	%f139, %f142;
	@%p2 bra 	$L__BB0_10;
	setp.neu.f32 	%p3, %f7, 0f7F800000;
	@%p3 bra 	$L__BB0_5;
	mov.f32 	%f44, 0f00000000;
	mul.rn.f32 	%f139, %f4, %f44;
	mov.b32 	%r166, 0;
	bra.uni 	$L__BB0_10;
$L__BB0_5:
	mov.b32 	%r5, %f4;
	mov.b64 	%rd110, 0;
	mov.b32 	%r163, 0;
	mov.u64 	%rd108, __cudart_i2opi_f;
	mov.u64 	%rd109, %rd4;
$L__BB0_6:
	.pragma "nounroll";
	ld.global.nc.u32 	%r71, [%rd108];
	shl.b32 	%r72, %r5, 8;
	or.b32  	%r73, %r72, -2147483648;
	mad.wide.u32 	%rd59, %r71, %r73, %rd110;
	shr.u64 	%rd110, %rd59, 32;
	st.local.u32 	[%rd109], %rd59;
	add.s32 	%r163, %r163, 1;
	add.s64 	%rd109, %rd109, 4;
	add.s64 	%rd108, %rd108, 4;
	setp.ne.s32 	%p4, %r163, 6;
	@%p4 bra 	$L__BB0_6;
	shr.u32 	%r74, %r5, 23;
	st.local.u32 	[%rd4+24], %rd110;
	and.b32  	%r8, %r74, 31;
	and.b32  	%r75, %r74, 224;
	add.s32 	%r76, %r75, -128;
	shr.u32 	%r77, %r76, 5;
	mul.wide.u32 	%rd60, %r77, 4;
	sub.s64 	%rd19, %rd4, %rd60;
	ld.local.u32 	%r164, [%rd19+24];
	ld.local.u32 	%r165, [%rd19+20];
	setp.eq.s32 	%p5, %r8, 0;
	@%p5 bra 	$L__BB0_9;
	shf.l.wrap.b32 	%r164, %r165, %r164, %r8;
	ld.local.u32 	%r78, [%rd19+16];
	shf.l.wrap.b32 	%r165, %r78, %r165, %r8;
$L__BB0_9:
	shr.u32 	%r79, %r164, 30;
	shf.l.wrap.b32 	%r80, %r165, %r164, 2;
	shl.b32 	%r81, %r165, 2;
	shr.u32 	%r82, %r80, 31;
	add.s32 	%r83, %r82, %r79;
	neg.s32 	%r84, %r83;
	setp.lt.s32 	%p6, %r5, 0;
	selp.b32 	%r166, %r84, %r83, %p6;
	xor.b32  	%r85, %r80, %r5;
	shr.s32 	%r86, %r80, 31;
	xor.b32  	%r87, %r86, %r80;
	xor.b32  	%r88, %r86, %r81;
	cvt.u64.u32 	%rd61, %r87;
	shl.b64 	%rd62, %rd61, 32;
	cvt.u64.u32 	%rd63, %r88;
	or.b64  	%rd64, %rd62, %rd63;
	cvt.rn.f64.s64 	%fd5, %rd64;
	mul.f64 	%fd6, %fd5, 0d3BF921FB54442D19;
	cvt.rn.f32.f64 	%f42, %fd6;
	neg.f32 	%f43, %f42;
	setp.lt.s32 	%p7, %r85, 0;
	selp.f32 	%f139, %f43, %f42, %p7;
$L__BB0_10:
	setp.ltu.f32 	%p8, %f7, 0f47CE4780;
	add.s32 	%r90, %r166, 1;
	mul.rn.f32 	%f45, %f139, %f139;
	and.b32  	%r91, %r166, 1;
	setp.eq.b32 	%p9, %r91, 1;
	selp.f32 	%f46, %f139, 0f3F800000, %p9;
	fma.rn.f32 	%f47, %f45, %f46, 0f00000000;
	fma.rn.f32 	%f48, %f45, 0f37CBAC00, 0fBAB607ED;
	selp.f32 	%f49, 0fB94D4153, %f48, %p9;
	selp.f32 	%f50, 0f3C0885E4, 0f3D2AAABB, %p9;
	fma.rn.f32 	%f51, %f49, %f45, %f50;
	selp.f32 	%f52, 0fBE2AAAA8, 0fBEFFFFFF, %p9;
	fma.rn.f32 	%f53, %f51, %f45, %f52;
	fma.rn.f32 	%f54, %f53, %f47, %f46;
	and.b32  	%r92, %r90, 2;
	setp.eq.s32 	%p10, %r92, 0;
	mov.f32 	%f55, 0f00000000;
	sub.f32 	%f56, %f55, %f54;
	selp.f32 	%f11, %f54, %f56, %p10;
	ld.global.f32 	%f12, [%rd12+4];
	mov.u32 	%r170, %r178;
	mov.f32 	%f140, %f142;
	@%p8 bra 	$L__BB0_18;
	setp.neu.f32 	%p11, %f7, 0f7F800000;
	@%p11 bra 	$L__BB0_13;
	mov.f32 	%f59, 0f00000000;
	mul.rn.f32 	%f140, %f4, %f59;
	mov.b32 	%r170, 0;
	bra.uni 	$L__BB0_18;
$L__BB0_13:
	mov.b32 	%r17, %f4;
	mov.b64 	%rd111, 0;
	mov.b32 	%r167, 0;
$L__BB0_14:
	.pragma "nounroll";
	mul.wide.u32 	%rd66, %r167, 4;
	mov.u64 	%rd67, __cudart_i2opi_f;
	add.s64 	%rd68, %rd67, %rd66;
	ld.global.nc.u32 	%r94, [%rd68];
	shl.b32 	%r95, %r17, 8;
	or.b32  	%r96, %r95, -2147483648;
	mad.wide.u32 	%rd69, %r94, %r96, %rd111;
	shr.u64 	%rd111, %rd69, 32;
	add.s64 	%rd70, %rd3, %rd66;
	st.local.u32 	[%rd70], %rd69;
	add.s32 	%r167, %r167, 1;
	setp.ne.s32 	%p12, %r167, 6;
	@%p12 bra 	$L__BB0_14;
	shr.u32 	%r97, %r17, 23;
	st.local.u32 	[%rd3+24], %rd111;
	and.b32  	%r20, %r97, 31;
	and.b32  	%r98, %r97, 224;
	add.s32 	%r99, %r98, -128;
	shr.u32 	%r100, %r99, 5;
	mul.wide.u32 	%rd71, %r100, 4;
	sub.s64 	%rd22, %rd3, %rd71;
	ld.local.u32 	%r168, [%rd22+24];
	ld.local.u32 	%r169, [%rd22+20];
	setp.eq.s32 	%p13, %r20, 0;
	@%p13 bra 	$L__BB0_17;
	shf.l.wrap.b32 	%r168, %r169, %r168, %r20;
	ld.local.u32 	%r101, [%rd22+16];
	shf.l.wrap.b32 	%r169, %r101, %r169, %r20;
$L__BB0_17:
	shr.u32 	%r102, %r168, 30;
	shf.l.wrap.b32 	%r103, %r169, %r168, 2;
	shl.b32 	%r104, %r169, 2;
	shr.u32 	%r105, %r103, 31;
	add.s32 	%r106, %r105, %r102;
	neg.s32 	%r107, %r106;
	setp.lt.s32 	%p14, %r17, 0;
	selp.b32 	%r170, %r107, %r106, %p14;
	xor.b32  	%r108, %r103, %r17;
	shr.s32 	%r109, %r103, 31;
	xor.b32  	%r110, %r109, %r103;
	xor.b32  	%r111, %r109, %r104;
	cvt.u64.u32 	%rd72, %r110;
	shl.b64 	%rd73, %rd72, 32;
	cvt.u64.u32 	%rd74, %r111;
	or.b64  	%rd75, %rd73, %rd74;
	cvt.rn.f64.s64 	%fd7, %rd75;
	mul.f64 	%fd8, %fd7, 0d3BF921FB54442D19;
	cvt.rn.f32.f64 	%f57, %fd8;
	neg.f32 	%f58, %f57;
	setp.lt.s32 	%p15, %r108, 0;
	selp.f32 	%f140, %f58, %f57, %p15;
$L__BB0_18:
	mul.rn.f32 	%f60, %f140, %f140;
	and.b32  	%r113, %r170, 1;
	setp.eq.b32 	%p17, %r113, 1;
	selp.f32 	%f61, 0f3F800000, %f140, %p17;
	fma.rn.f32 	%f62, %f60, %f61, 0f00000000;
	fma.rn.f32 	%f63, %f60, 0f37CBAC00, 0fBAB607ED;
	selp.f32 	%f64, %f63, 0fB94D4153, %p17;
	selp.f32 	%f65, 0f3D2AAABB, 0f3C0885E4, %p17;
	fma.rn.f32 	%f66, %f64, %f60, %f65;
	selp.f32 	%f67, 0fBEFFFFFF, 0fBE2AAAA8, %p17;
	fma.rn.f32 	%f68, %f66, %f60, %f67;
	fma.rn.f32 	%f69, %f68, %f62, %f61;
	and.b32  	%r114, %r170, 2;
	setp.eq.s32 	%p18, %r114, 0;
	mov.f32 	%f70, 0f00000000;
	sub.f32 	%f71, %f70, %f69;
	selp.f32 	%f72, %f69, %f71, %p18;
	mul.f32 	%f73, %f12, %f72;
	mul.f32 	%f74, %f5, %f11;
	sub.f32 	%f16, %f74, %f73;
	mov.u32 	%r174, %r178;
	mov.f32 	%f141, %f142;
	@%p8 bra 	$L__BB0_26;
	setp.neu.f32 	%p19, %f7, 0f7F800000;
	@%p19 bra 	$L__BB0_21;
	mov.f32 	%f77, 0f00000000;
	mul.rn.f32 	%f141, %f4, %f77;
	mov.b32 	%r174, 0;
	bra.uni 	$L__BB0_26;
$L__BB0_21:
	mov.b32 	%r29, %f4;
	mov.b64 	%rd112, 0;
	mov.b32 	%r171, 0;
$L__BB0_22:
	.pragma "nounroll";
	mul.wide.u32 	%rd77, %r171, 4;
	mov.u64 	%rd78, __cudart_i2opi_f;
	add.s64 	%rd79, %rd78, %rd77;
	ld.global.nc.u32 	%r116, [%rd79];
	shl.b32 	%r117, %r29, 8;
	or.b32  	%r118, %r117, -2147483648;
	mad.wide.u32 	%rd80, %r116, %r118, %rd112;
	shr.u64 	%rd112, %rd80, 32;
	add.s64 	%rd81, %rd2, %rd77;
	st.local.u32 	[%rd81], %rd80;
	add.s32 	%r171, %r171, 1;
	setp.ne.s32 	%p20, %r171, 6;
	@%p20 bra 	$L__BB0_22;
	shr.u32 	%r119, %r29, 23;
	st.local.u32 	[%rd2+24], %rd112;
	and.b32  	%r32, %r119, 31;
	and.b32  	%r120, %r119, 224;
	add.s32 	%r121, %r120, -128;
	shr.u32 	%r122, %r121, 5;
	mul.wide.u32 	%rd82, %r122, 4;
	sub.s64 	%rd25, %rd2, %rd82;
	ld.local.u32 	%r172, [%rd25+24];
	ld.local.u32 	%r173, [%rd25+20];
	setp.eq.s32 	%p21, %r32, 0;
	@%p21 bra 	$L__BB0_25;
	shf.l.wrap.b32 	%r172, %r173, %r172, %r32;
	ld.local.u32 	%r123, [%rd25+16];
	shf.l.wrap.b32 	%r173, %r123, %r173, %r32;
$L__BB0_25:
	shr.u32 	%r124, %r172, 30;
	shf.l.wrap.b32 	%r125, %r173, %r172, 2;
	shl.b32 	%r126, %r173, 2;
	shr.u32 	%r127, %r125, 31;
	add.s32 	%r128, %r127, %r124;
	neg.s32 	%r129, %r128;
	setp.lt.s32 	%p22, %r29, 0;
	selp.b32 	%r174, %r129, %r128, %p22;
	xor.b32  	%r130, %r125, %r29;
	shr.s32 	%r131, %r125, 31;
	xor.b32  	%r132, %r131, %r125;
	xor.b32  	%r133, %r131, %r126;
	cvt.u64.u32 	%rd83, %r132;
	shl.b64 	%rd84, %rd83, 32;
	cvt.u64.u32 	%rd85, %r133;
	or.b64  	%rd86, %rd84, %rd85;
	cvt.rn.f64.s64 	%fd9, %rd86;
	mul.f64 	%fd10, %fd9, 0d3BF921FB54442D19;
	cvt.rn.f32.f64 	%f75, %fd10;
	neg.f32 	%f76, %f75;
	setp.lt.s32 	%p23, %r130, 0;
	selp.f32 	%f141, %f76, %f75, %p23;
$L__BB0_26:
	mul.rn.f32 	%f78, %f141, %f141;
	and.b32  	%r135, %r174, 1;
	setp.eq.b32 	%p25, %r135, 1;
	selp.f32 	%f79, 0f3F800000, %f141, %p25;
	fma.rn.f32 	%f80, %f78, %f79, 0f00000000;
	fma.rn.f32 	%f81, %f78, 0f37CBAC00, 0fBAB607ED;
	selp.f32 	%f82, %f81, 0fB94D4153, %p25;
	selp.f32 	%f83, 0f3D2AAABB, 0f3C0885E4, %p25;
	fma.rn.f32 	%f84, %f82, %f78, %f83;
	selp.f32 	%f85, 0fBEFFFFFF, 0fBE2AAAA8, %p25;
	fma.rn.f32 	%f86, %f84, %f78, %f85;
	fma.rn.f32 	%f87, %f86, %f80, %f79;
	and.b32  	%r136, %r174, 2;
	setp.eq.s32 	%p26, %r136, 0;
	mov.f32 	%f88, 0f00000000;
	sub.f32 	%f89, %f88, %f87;
	selp.f32 	%f90, %f87, %f89, %p26;
	mul.f32 	%f20, %f5, %f90;
	@%p8 bra 	$L__BB0_34;
	setp.neu.f32 	%p27, %f7, 0f7F800000;
	@%p27 bra 	$L__BB0_29;
	mov.f32 	%f93, 0f00000000;
	mul.rn.f32 	%f142, %f4, %f93;
	mov.b32 	%r178, 0;
	bra.uni 	$L__BB0_34;
$L__BB0_29:
	mov.b32 	%r41, %f4;
	shl.b32 	%r138, %r41, 8;
	or.b32  	%r42, %r138, -2147483648;
	mov.b64 	%rd113, 0;
	mov.b32 	%r175, 0;
$L__BB0_30:
	.pragma "nounroll";
	mul.wide.u32 	%rd88, %r175, 4;
	mov.u64 	%rd89, __cudart_i2opi_f;
	add.s64 	%rd90, %rd89, %rd88;
	ld.global.nc.u32 	%r139, [%rd90];
	mad.wide.u32 	%rd91, %r139, %r42, %rd113;
	shr.u64 	%rd113, %rd91, 32;
	add.s64 	%rd92, %rd1, %rd88;
	st.local.u32 	[%rd92], %rd91;
	add.s32 	%r175, %r175, 1;
	setp.ne.s32 	%p28, %r175, 6;
	@%p28 bra 	$L__BB0_30;
	shr.u32 	%r140, %r41, 23;
	st.local.u32 	[%rd1+24], %rd113;
	and.b32  	%r45, %r140, 31;
	and.b32  	%r141, %r140, 224;
	add.s32 	%r142, %r141, -128;
	shr.u32 	%r143, %r142, 5;
	mul.wide.u32 	%rd93, %r143, 4;
	sub.s64 	%rd28, %rd1, %rd93;
	ld.local.u32 	%r176, [%rd28+24];
	ld.local.u32 	%r177, [%rd28+20];
	setp.eq.s32 	%p29, %r45, 0;
	@%p29 bra 	$L__BB0_33;
	shf.l.wrap.b32 	%r176, %r177, %r176, %r45;
	ld.local.u32 	%r144, [%rd28+16];
	shf.l.wrap.b32 	%r177, %r144, %r177, %r45;
$L__BB0_33:
	shr.u32 	%r145, %r176, 30;
	shf.l.wrap.b32 	%r146, %r177, %r176, 2;
	shl.b32 	%r147, %r177, 2;
	shr.u32 	%r148, %r146, 31;
	add.s32 	%r149, %r148, %r145;
	neg.s32 	%r150, %r149;
	setp.lt.s32 	%p30, %r41, 0;
	selp.b32 	%r178, %r150, %r149, %p30;
	xor.b32  	%r151, %r146, %r41;
	shr.s32 	%r152, %r146, 31;
	xor.b32  	%r153, %r152, %r146;
	xor.b32  	%r154, %r152, %r147;
	cvt.u64.u32 	%rd94, %r153;
	shl.b64 	%rd95, %rd94, 32;
	cvt.u64.u32 	%rd96, %r154;
	or.b64  	%rd97, %rd95, %rd96;
	cvt.rn.f64.s64 	%fd11, %rd97;
	mul.f64 	%fd12, %fd11, 0d3BF921FB54442D19;
	cvt.rn.f32.f64 	%f91, %fd12;
	neg.f32 	%f92, %f91;
	setp.lt.s32 	%p31, %r151, 0;
	selp.f32 	%f142, %f92, %f91, %p31;
$L__BB0_34:
	add.s32 	%r156, %r178, 1;
	mul.rn.f32 	%f94, %f142, %f142;
	and.b32  	%r157, %r178, 1;
	setp.eq.b32 	%p32, %r157, 1;
	selp.f32 	%f95, %f142, 0f3F800000, %p32;
	fma.rn.f32 	%f96, %f94, %f95, 0f00000000;
	fma.rn.f32 	%f97, %f94, 0f37CBAC00, 0fBAB607ED;
	selp.f32 	%f98, 0fB94D4153, %f97, %p32;
	selp.f32 	%f99, 0f3C0885E4, 0f3D2AAABB, %p32;
	fma.rn.f32 	%f100, %f98, %f94, %f99;
	selp.f32 	%f101, 0fBE2AAAA8, 0fBEFFFFFF, %p32;
	fma.rn.f32 	%f102, %f100, %f94, %f101;
	fma.rn.f32 	%f103, %f102, %f96, %f95;
	and.b32  	%r158, %r156, 2;
	setp.eq.s32 	%p33, %r158, 0;
	mov.f32 	%f104, 0f00000000;
	sub.f32 	%f105, %f104, %f103;
	selp.f32 	%f106, %f103, %f105, %p33;
	fma.rn.f32 	%f107, %f12, %f106, %f20;
	ld.global.f32 	%f108, [%rd12+8];
	sub.f32 	%f109, %f1, %f16;
	sub.f32 	%f110, %f2, %f107;
	mul.f32 	%f111, %f110, %f110;
	fma.rn.f32 	%f112, %f109, %f109, %f111;
	sub.f32 	%f113, %f3, %f108;
	fma.rn.f32 	%f114, %f113, %f113, %f112;
	sqrt.rn.f32 	%f115, %f114;
	mul.wide.s32 	%rd98, %r3, 4;
	add.s64 	%rd99, %rd9, %rd98;
	ld.global.f32 	%f116, [%rd99];
	div.rn.f32 	%f117, %f115, %f116;
	add.s64 	%rd100, %rd10, %rd98;
	ld.global.f32 	%f118, [%rd100];
	add.f32 	%f119, %f118, 0f3F800000;
	mul.f32 	%f120, %f24, %f119;
	neg.f32 	%f121, %f117;
	mul.f32 	%f122, %f117, %f121;
	add.f32 	%f123, %f120, %f120;
	mul.f32 	%f124, %f120, %f123;
	div.rn.f32 	%f125, %f122, %f124;
	fma.rn.f32 	%f126, %f125, 0f3BBB989D, 0f3F000000;
	cvt.sat.f32.f32 	%f127, %f126;
	mov.f32 	%f128, 0f4B400001;
	mov.f32 	%f129, 0f437C0000;
	fma.rm.f32 	%f130, %f127, %f129, %f128;
	add.f32 	%f131, %f130, 0fCB40007F;
	neg.f32 	%f132, %f131;
	fma.rn.f32 	%f133, %f125, 0f3FB8AA3B, %f132;
	fma.rn.f32 	%f134, %f125, 0f32A57060, %f133;
	mov.b32 	%r159, %f130;
	shl.b32 	%r160, %r159, 23;
	mov.b32 	%f135, %r160;
	ex2.approx.ftz.f32 	%f136, %f134;
	mul.f32 	%f137, %f136, %f135;
	mul.f32 	%f138, %f118, %f137;
	add.s64 	%rd101, %rd11, %rd98;
	st.global.f32 	[%rd101], %f138;
	add.s32 	%r162, %r162, 1;
	ld.global.u32 	%r161, [%rd5];
	setp.lt.s32 	%p34, %r162, %r161;
	@%p34 bra 	$L__BB0_2;
$L__BB0_35:
	ret;

}
	// .globl	_ZN3cub18CUB_300001_SM_10006detail11EmptyKernelIvEEvv
.visible .entry _ZN3cub18CUB_300001_SM_10006detail11EmptyKernelIvEEvv()
{


	ret;

}


// ===== COMPILED SASS (sm_100) =====

	.target	sm_100

	.elftype	@"ET_EXEC"


//--------------------- .note.nv.tkinfo           --------------------------
	.section	.note.nv.tkinfo,"",@"SHT_NOTE"
	.sectionflags	@"SHF_NOTE_NV_TKINFO"
	.tkinfo
        /*0018*/ 	.word	0x00000002
        /*0030*/ 	.string	""
        /*0030*/ 	.string	"ptxas"
        /*0030*/ 	.string	"Cuda compilation tools, release 13.0, V13.0.88"
        /*0030*/ 	.string	"Build cuda_13.0.r13.0/compiler.36424714_0"
        /*0030*/ 	.string	"-arch sm_100 -m 64 "



//--------------------- .note.nv.cuinfo           --------------------------
	.section	.note.nv.cuinfo,"",@"SHT_NOTE"
	.sectionflags	@"SHF_NOTE_NV_CUINFO"
        /*0018*/ 	.short	0x0002
        /*001a*/ 	.short	0x0064
        /*001c*/ 	.short	0x0082
	.zero		2


//--------------------- .nv.info                  --------------------------
	.section	.nv.info,"",@"SHT_CUDA_INFO"
	.align	4


	//----- nvinfo : EIATTR_REGCOUNT
	.align		4
        /*0000*/ 	.byte	0x04, 0x2f
        /*0002*/ 	.short	(.L_46 - .L_45)
	.align		4
.L_45:
        /*0004*/ 	.word	index@(_Z14bayesianKernelPfS_S_S_S_iiiS_S_fPiS0_S_)
        /*0008*/ 	.word	0x00000024


	//----- nvinfo : EIATTR_FRAME_SIZE
	.align		4
.L_46:
        /*000c*/ 	.byte	0x04, 0x11
        /*000e*/ 	.short	(.L_48 - .L_47)
	.align		4
.L_47:
        /*0010*/ 	.word	index@($__internal_1_$__cuda_sm3x_div_rn_noftz_f32_slowpath)
        /*0014*/ 	.word	0x00000000


	//----- nvinfo : EIATTR_FRAME_SIZE
	.align		4
.L_48:
        /*0018*/ 	.byte	0x04, 0x11
        /*001a*/ 	.short	(.L_50 - .L_49)
	.align		4
.L_49:
        /*001c*/ 	.word	index@($__internal_0_$__cuda_sm20_sqrt_rn_f32_slowpath)
        /*0020*/ 	.word	0x00000000


	//----- nvinfo : EIATTR_FRAME_SIZE
	.align		4
.L_50:
        /*0024*/ 	.byte	0x04, 0x11
        /*0026*/ 	.short	(.L_52 - .L_51)
	.align		4
.L_51:
        /*0028*/ 	.word	index@(_Z14bayesianKernelPfS_S_S_S_iiiS_S_fPiS0_S_)
        /*002c*/ 	.word	0x00000000


	//----- nvinfo : EIATTR_REGCOUNT
	.align		4
.L_52:
        /*0030*/ 	.byte	0x04, 0x2f
        /*0032*/ 	.short	(.L_54 - .L_53)
	.align		4
.L_53:
        /*0034*/ 	.word	index@(_ZN3cub18CUB_300001_SM_10006detail11EmptyKernelIvEEvv)
        /*0038*/ 	.word	0x00000004


	//----- nvinfo : EIATTR_FRAME_SIZE
	.align		4
.L_54:
        /*003c*/ 	.byte	0x04, 0x11
        /*003e*/ 	.short	(.L_56 - .L_55)
	.align		4
.L_55:
        /*0040*/ 	.word	index@(_ZN3cub18CUB_300001_SM_10006detail11EmptyKernelIvEEvv)
        /*0044*/ 	.word	0x00000000


	//----- nvinfo : EIATTR_MIN_STACK_SIZE
	.align		4
.L_56:
        /*0048*/ 	.byte	0x04, 0x12
        /*004a*/ 	.short	(.L_58 - .L_57)
	.align		4
.L_57:
        /*004c*/ 	.word	index@(_ZN3cub18CUB_300001_SM_10006detail11EmptyKernelIvEEvv)
        /*0050*/ 	.word	0x00000000


	//----- nvinfo : EIATTR_MIN_STACK_SIZE
	.align		4
.L_58:
        /*0054*/ 	.byte	0x04, 0x12
        /*0056*/ 	.short	(.L_60 - .L_59)
	.align		4
.L_59:
        /*0058*/ 	.word	index@(_Z14bayesianKernelPfS_S_S_S_iiiS_S_fPiS0_S_)
        /*005c*/ 	.word	0x00000000
.L_60:


//--------------------- .nv.compat                --------------------------
	.section	.nv.compat,"",@"SHT_CUDA_COMPAT_INFO"
	.align	4
        /*0000*/ 	.byte	0x02, 0x09, 0x00, 0x00, 0x02, 0x02, 0x01, 0x00, 0x02, 0x05, 0x05, 0x00, 0x03, 0x07, 0x01, 0x01
        /*0010*/ 	.byte	0x02, 0x03, 0x00, 0x00, 0x02, 0x06, 0x01, 0x00, 0x04, 0x0b, 0x08, 0x00, 0x01, 0x00, 0x00, 0x00
        /*0020*/ 	.byte	0x00, 0x00, 0x00, 0x00


//--------------------- .nv.info._ZN3cub18CUB_300001_SM_10006detail11EmptyKernelIvEEvv --------------------------
	.section	.nv.info._ZN3cub18CUB_300001_SM_10006detail11EmptyKernelIvEEvv,"",@"SHT_CUDA_INFO"
	.sectionflags	@""
	.align	4


	//----- nvinfo : EIATTR_CUDA_API_VERSION
	.align		4
        /*0000*/ 	.byte	0x04, 0x37
        /*0002*/ 	.short	(.L_62 - .L_61)
.L_61:
        /*0004*/ 	.word	0x00000082


	//----- nvinfo : EIATTR_SPARSE_MMA_MASK
	.align		4
.L_62:
        /*0008*/ 	.byte	0x03, 0x50
        /*000a*/ 	.short	0x0000


	//----- nvinfo : EIATTR_MAXREG_COUNT
	.align		4
        /*000c*/ 	.byte	0x03, 0x1b
        /*000e*/ 	.short	0x00ff


	//----- nvinfo : EIATTR_MERCURY_ISA_VERSION
	.align		4
        /*0010*/ 	.byte	0x03, 0x5f
        /*0012*/ 	.short	0x0101


	//----- nvinfo : EIATTR_VRC_CTA_INIT_COUNT
	.align		4
        /*0014*/ 	.byte	0x02, 0x4a
	.zero		1
	.zero		1


	//----- nvinfo : EIATTR_EXIT_INSTR_OFFSETS
	.align		4
        /*0018*/ 	.byte	0x04, 0x1c
        /*001a*/ 	.short	(.L_64 - .L_63)


	//   ....[0]....
.L_63:
        /*001c*/ 	.word	0x00000010


	//----- nvinfo : EIATTR_SW_WAR
	.align		4
.L_64:
        /*0020*/ 	.byte	0x04, 0x36
        /*0022*/ 	.short	(.L_66 - .L_65)
.L_65:
        /*0024*/ 	.word	0x00000008
.L_66:


//--------------------- .nv.info._Z14bayesianKernelPfS_S_S_S_iiiS_S_fPiS0_S_ --------------------------
	.section	.nv.info._Z14bayesianKernelPfS_S_S_S_iiiS_S_fPiS0_S_,"",@"SHT_CUDA_INFO"
	.sectionflags	@""
	.align	4


	//----- nvinfo : EIATTR_CUDA_API_VERSION
	.align		4
        /*0000*/ 	.byte	0x04, 0x37
        /*0002*/ 	.short	(.L_68 - .L_67)
.L_67:
        /*0004*/ 	.word	0x00000082


	//----- nvinfo : EIATTR_KPARAM_INFO
	.align		4
.L_68:
        /*0008*/ 	.byte	0x04, 0x17
        /*000a*/ 	.short	(.L_70 - .L_69)
.L_69:
        /*000c*/ 	.word	0x00000000
        /*0010*/ 	.short	0x000d
        /*0012*/ 	.short	0x0060
        /*0014*/ 	.byte	0x00, 0xf5, 0x21, 0x00


	//----- nvinfo : EIATTR_KPARAM_INFO
	.align		4
.L_70:
        /*0018*/ 	.byte	0x04, 0x17
        /*001a*/ 	.short	(.L_72 - .L_71)
.L_71:
        /*001c*/ 	.word	0x00000000
        /*0020*/ 	.short	0x000c
        /*0022*/ 	.short	0x0058
        /*0024*/ 	.byte	0x00, 0xf5, 0x21, 0x00


	//----- nvinfo : EIATTR_KPARAM_INFO
	.align		4
.L_72:
        /*0028*/ 	.byte	0x04, 0x17
        /*002a*/ 	.short	(.L_74 - .L_73)
.L_73:
        /*002c*/ 	.word	0x00000000
        /*0030*/ 	.short	0x000b
        /*0032*/ 	.short	0x0050
        /*0034*/ 	.byte	0x00, 0xf5, 0x21, 0x00


	//----- nvinfo : EIATTR_KPARAM_INFO
	.align		4
.L_74:
        /*0038*/ 	.byte	0x04, 0x17
        /*003a*/ 	.short	(.L_76 - .L_75)
.L_75:
        /*003c*/ 	.word	0x00000000
        /*0040*/ 	.short	0x000a
        /*0042*/ 	.short	0x0048
        /*0044*/ 	.byte	0x00, 0xf0, 0x11, 0x00


	//----- nvinfo : EIATTR_KPARAM_INFO
	.align		4
.L_76:
        /*0048*/ 	.byte	0x04, 0x17
        /*004a*/ 	.short	(.L_78 - .L_77)
.L_77:
        /*004c*/ 	.word	0x00000000
        /*0050*/ 	.short	0x0009
        /*0052*/ 	.short	0x0040
        /*0054*/ 	.byte	0x00, 0xf5, 0x21, 0x00


	//----- nvinfo : EIATTR_KPARAM_INFO
	.align		4
.L_78:
        /*0058*/ 	.byte	0x04, 0x17
        /*005a*/ 	.short	(.L_80 - .L_79)
.L_79:
        /*005c*/ 	.word	0x00000000
        /*0060*/ 	.short	0x0008
        /*0062*/ 	.short	0x0038
        /*0064*/ 	.byte	0x00, 0xf5, 0x21, 0x00


	//----- nvinfo : EIATTR_KPARAM_INFO
	.align		4
.L_80:
        /*0068*/ 	.byte	0x04, 0x17
        /*006a*/ 	.short	(.L_82 - .L_81)
.L_81:
        /*006c*/ 	.word	0x00000000
        /*0070*/ 	.short	0x0007
        /*0072*/ 	.short	0x0030
        /*0074*/ 	.byte	0x00, 0xf0, 0x11, 0x00


	//----- nvinfo : EIATTR_KPARAM_INFO
	.align		4
.L_82:
        /*0078*/ 	.byte	0x04, 0x17
        /*007a*/ 	.short	(.L_84 - .L_83)
.L_83:
        /*007c*/ 	.word	0x00000000
        /*0080*/ 	.short	0x0006
        /*0082*/ 	.short	0x002c
        /*0084*/ 	.byte	0x00, 0xf0, 0x11, 0x00


	//----- nvinfo : EIATTR_KPARAM_INFO
	.align		4
.L_84:
        /*0088*/ 	.byte	0x04, 0x17
        /*008a*/ 	.short	(.L_86 - .L_85)
.L_85:
        /*008c*/ 	.word	0x00000000
        /*0090*/ 	.short	0x0005
        /*0092*/ 	.short	0x0028
        /*0094*/ 	.byte	0x00, 0xf0, 0x11, 0x00


	//----- nvinfo : EIATTR_KPARAM_INFO
	.align		4
.L_86:
        /*0098*/ 	.byte	0x04, 0x17
        /*009a*/ 	.short	(.L_88 - .L_87)
.L_87:
        /*009c*/ 	.word	0x00000000
        /*00a0*/ 	.short	0x0004
        /*00a2*/ 	.short	0x0020
        /*00a4*/ 	.byte	0x00, 0xf5, 0x21, 0x00


	//----- nvinfo : EIATTR_KPARAM_INFO
	.align		4
.L_88:
        /*00a8*/ 	.byte	0x04, 0x17
        /*00aa*/ 	.short	(.L_90 - .L_89)
.L_89:
        /*00ac*/ 	.word	0x00000000
        /*00b0*/ 	.short	0x0003
        /*00b2*/ 	.short	0x0018
        /*00b4*/ 	.byte	0x00, 0xf5, 0x21, 0x00


	//----- nvinfo : EIATTR_KPARAM_INFO
	.align		4
.L_90:
        /*00b8*/ 	.byte	0x04, 0x17
        /*00ba*/ 	.short	(.L_92 - .L_91)
.L_91:
        /*00bc*/ 	.word	0x00000000
        /*00c0*/ 	.short	0x0002
        /*00c2*/ 	.short	0x0010
        /*00c4*/ 	.byte	0x00, 0xf5, 0x21, 0x00


	//----- nvinfo : EIATTR_KPARAM_INFO
	.align		4
.L_92:
        /*00c8*/ 	.byte	0x04, 0x17
        /*00ca*/ 	.short	(.L_94 - .L_93)
.L_93:
        /*00cc*/ 	.word	0x00000000
        /*00d0*/ 	.short	0x0001
        /*00d2*/ 	.short	0x0008
        /*00d4*/ 	.byte	0x00, 0xf5, 0x21, 0x00


	//----- nvinfo : EIATTR_KPARAM_INFO
	.align		4
.L_94:
        /*00d8*/ 	.byte	0x04, 0x17
        /*00da*/ 	.short	(.L_96 - .L_95)
.L_95:
        /*00dc*/ 	.word	0x00000000
        /*00e0*/ 	.short	0x0000
        /*00e2*/ 	.short	0x0000
        /*00e4*/ 	.byte	0x00, 0xf5, 0x21, 0x00


	//----- nvinfo : EIATTR_SPARSE_MMA_MASK
	.align		4
.L_96:
        /*00e8*/ 	.byte	0x03, 0x50
        /*00ea*/ 	.short	0x0000


	//----- nvinfo : EIATTR_MAXREG_COUNT
	.align		4
        /*00ec*/ 	.byte	0x03, 0x1b
        /*00ee*/ 	.short	0x00ff


	//----- nvinfo : EIATTR_MERCURY_ISA_VERSION
	.align		4
        /*00f0*/ 	.byte	0x03, 0x5f
        /*00f2*/ 	.short	0x0101


	//----- nvinfo : EIATTR_VRC_CTA_INIT_COUNT
	.align		4
        /*00f4*/ 	.byte	0x02, 0x4a
	.zero		1
	.zero		1


	//----- nvinfo : EIATTR_EXIT_INSTR_OFFSETS
	.align		4
        /*00f8*/ 	.byte	0x04, 0x1c
        /*00fa*/ 	.short	(.L_98 - .L_97)


	//   ....[0]....
.L_97:
        /*00fc*/ 	.word	0x000001d0


	//   ....[1]....
        /*0100*/ 	.word	0x000025c0


	//----- nvinfo : EIATTR_CRS_STACK_SIZE
	.align		4
.L_98:
        /*0104*/ 	.byte	0x04, 0x1e
        /*0106*/ 	.short	(.L_100 - .L_99)
.L_99:
        /*0108*/ 	.word	0x00000000


	//----- nvinfo : EIATTR_CBANK_PARAM_SIZE
	.align		4
.L_100:
        /*010c*/ 	.byte	0x03, 0x19
        /*010e*/ 	.short	0x0068


	//----- nvinfo : EIATTR_PARAM_CBANK
	.align		4
        /*0110*/ 	.byte	0x04, 0x0a
        /*0112*/ 	.short	(.L_102 - .L_101)
	.align		4
.L_101:
        /*0114*/ 	.word	index@(.nv.constant0._Z14bayesianKernelPfS_S_S_S_iiiS_S_fPiS0_S_)
        /*0118*/ 	.short	0x0380
        /*011a*/ 	.short	0x0068


	//----- nvinfo : EIATTR_SW_WAR
	.align		4
.L_102:
        /*011c*/ 	.byte	0x04, 0x36
        /*011e*/ 	.short	(.L_104 - .L_103)
.L_103:
        /*0120*/ 	.word	0x00000008
.L_104:


//--------------------- .nv.callgraph             --------------------------
	.section	.nv.callgraph,"",@"SHT_CUDA_CALLGRAPH"
	.align	4
	.sectionentsize	8
	.align		4
        /*0000*/ 	.word	0x00000000
	.align		4
        /*0004*/ 	.word	0xffffffff
	.align		4
        /*0008*/ 	.word	0x00000000
	.align		4
        /*000c*/ 	.word	0xfffffffe
	.align		4
        /*0010*/ 	.word	0x00000000
	.align		4
        /*0014*/ 	.word	0xfffffffd
	.align		4
        /*0018*/ 	.word	0x00000000
	.align		4
        /*001c*/ 	.word	0xfffffffc


//--------------------- .nv.constant3             --------------------------
	.section	.nv.constant3,"a",@progbits
	.align	8
.nv.constant3:
	.type		PI,@object
	.size		PI,(.L_0 - PI)
PI:
        /*0000*/ 	.byte	0x1e, 0x26, 0x44, 0x54, 0xfb, 0x21, 0x09, 0x40
.L_0:


//--------------------- .nv.constant4             --------------------------
	.section	.nv.constant4,"a",@progbits
	.align	8
	.align		8
.nv.constant4:
        /*0000*/ 	.dword	_ZN28_INTERNAL_19919e16_4_k_cu_PI4cuda3std3__45__cpo5beginE
	.align		8
        /*0008*/ 	.dword	_ZN28_INTERNAL_19919e16_4_k_cu_PI4cuda3std3__45__cpo3endE
	.align		8
        /*0010*/ 	.dword	_ZN28_INTERNAL_19919e16_4_k_cu_PI4cuda3std3__45__cpo6cbeginE
	.align		8
        /*0018*/ 	.dword	_ZN28_INTERNAL_19919e16_4_k_cu_PI4cuda3std3__45__cpo4cendE
	.align		8
        /*0020*/ 	.dword	_ZN28_INTERNAL_19919e16_4_k_cu_PI4cuda3std3__45__cpo6rbeginE
	.align		8
        /*0028*/ 	.dword	_ZN28_INTERNAL_19919e16_4_k_cu_PI4cuda3std3__45__cpo4rendE
	.align		8
        /*0030*/ 	.dword	_ZN28_INTERNAL_19919e16_4_k_cu_PI4cuda3std3__45__cpo7crbeginE
	.align		8
        /*0038*/ 	.dword	_ZN28_INTERNAL_19919e16_4_k_cu_PI4cuda3std3__45__cpo5crendE
	.align		8
        /*0040*/ 	.dword	_ZN28_INTERNAL_19919e16_4_k_cu_PI4cuda3std3__430_GLOBAL__N__19919e16_4_k_cu_PI6ignoreE
	.align		8
        /*0048*/ 	.dword	_ZN28_INTERNAL_19919e16_4_k_cu_PI4cuda3std3__419piecewise_constructE
	.align		8
        /*0050*/ 	.dword	_ZN28_INTERNAL_19919e16_4_k_cu_PI4cuda3std3__48in_placeE
	.align		8
        /*0058*/ 	.dword	_ZN28_INTERNAL_19919e16_4_k_cu_PI4cuda3std3__420unreachable_sentinelE
	.align		8
        /*0060*/ 	.dword	_ZN28_INTERNAL_19919e16_4_k_cu_PI4cuda3std3__47nulloptE
	.align		8
        /*0068*/ 	.dword	_ZN28_INTERNAL_19919e16_4_k_cu_PI4cuda3std3__48unexpectE
	.align		8
        /*0070*/ 	.dword	_ZN28_INTERNAL_19919e16_4_k_cu_PI4cuda3std6ranges3__45__cpo4swapE
	.align		8
        /*0078*/ 	.dword	_ZN28_INTERNAL_19919e16_4_k_cu_PI4cuda3std6ranges3__45__cpo9iter_moveE
	.align		8
        /*0080*/ 	.dword	_ZN28_INTERNAL_19919e16_4_k_cu_PI4cuda3std6ranges3__45__cpo5beginE
	.align		8
        /*0088*/ 	.dword	_ZN28_INTERNAL_19919e16_4_k_cu_PI4cuda3std6ranges3__45__cpo3endE
	.align		8
        /*0090*/ 	.dword	_ZN28_INTERNAL_19919e16_4_k_cu_PI4cuda3std6ranges3__45__cpo6cbeginE
	.align		8
        /*0098*/ 	.dword	_ZN28_INTERNAL_19919e16_4_k_cu_PI4cuda3std6ranges3__45__cpo4cendE
	.align		8
        /*00a0*/ 	.dword	_ZN28_INTERNAL_19919e16_4_k_cu_PI4cuda3std6ranges3__45__cpo7advanceE
	.align		8
        /*00a8*/ 	.dword	_ZN28_INTERNAL_19919e16_4_k_cu_PI4cuda3std6ranges3__45__cpo9iter_swapE
	.align		8
        /*00b0*/ 	.dword	_ZN28_INTERNAL_19919e16_4_k_cu_PI4cuda3std6ranges3__45__cpo4nextE
	.align		8
        /*00b8*/ 	.dword	_ZN28_INTERNAL_19919e16_4_k_cu_PI4cuda3std6ranges3__45__cpo4prevE
	.align		8
        /*00c0*/ 	.dword	_ZN28_INTERNAL_19919e16_4_k_cu_PI4cuda3std6ranges3__45__cpo4dataE
	.align		8
        /*00c8*/ 	.dword	_ZN28_INTERNAL_19919e16_4_k_cu_PI4cuda3std6ranges3__45__cpo5cdataE
	.align		8
        /*00d0*/ 	.dword	_ZN28_INTERNAL_19919e16_4_k_cu_PI4cuda3std6ranges3__45__cpo4sizeE
	.align		8
        /*00d8*/ 	.dword	_ZN28_INTERNAL_19919e16_4_k_cu_PI4cuda3std6ranges3__45__cpo5ssizeE
	.align		8
        /*00e0*/ 	.dword	_ZN28_INTERNAL_19919e16_4_k_cu_PI4cuda3std6ranges3__45__cpo8distanceE
	.align		8
        /*00e8*/ 	.dword	_ZN28_INTERNAL_19919e16_4_k_cu_PI6thrust24THRUST_300001_SM_1000_NS8cuda_cub3parE
	.align		8
        /*00f0*/ 	.dword	_ZN28_INTERNAL_19919e16_4_k_cu_PI6thrust24THRUST_300001_SM_1000_NS8cuda_cub10par_nosyncE
	.align		8
        /*00f8*/ 	.dword	_ZN28_INTERNAL_19919e16_4_k_cu_PI6thrust24THRUST_300001_SM_1000_NS6system6detail10sequential3seqE
	.align		8
        /*0100*/ 	.dword	_ZN28_INTERNAL_19919e16_4_k_cu_PI6thrust24THRUST_300001_SM_1000_NS12placeholders2_1E
	.align		8
        /*0108*/ 	.dword	_ZN28_INTERNAL_19919e16_4_k_cu_PI6thrust24THRUST_300001_SM_1000_NS12placeholders2_2E
	.align		8
        /*0110*/ 	.dword	_ZN28_INTERNAL_19919e16_4_k_cu_PI6thrust24THRUST_300001_SM_1000_NS12placeholders2_3E
	.align		8
        /*0118*/ 	.dword	_ZN28_INTERNAL_19919e16_4_k_cu_PI6thrust24THRUST_300001_SM_1000_NS12placeholders2_4E
	.align		8
        /*0120*/ 	.dword	_ZN28_INTERNAL_19919e16_4_k_cu_PI6thrust24THRUST_300001_SM_1000_NS12placeholders2_5E
	.align		8
        /*0128*/ 	.dword	_ZN28_INTERNAL_19919e16_4_k_cu_PI6thrust24THRUST_300001_SM_1000_NS12placeholders2_6E
	.align		8
        /*0130*/ 	.dword	_ZN28_INTERNAL_19919e16_4_k_cu_PI6thrust24THRUST_300001_SM_1000_NS12placeholders2_7E
	.align		8
        /*0138*/ 	.dword	_ZN28_INTERNAL_19919e16_4_k_cu_PI6thrust24THRUST_300001_SM_1000_NS12placeholders2_8E
	.align		8
        /*0140*/ 	.dword	_ZN28_INTERNAL_19919e16_4_k_cu_PI6thrust24THRUST_300001_SM_1000_NS12placeholders2_9E
	.align		8
        /*0148*/ 	.dword	_ZN28_INTERNAL_19919e16_4_k_cu_PI6thrust24THRUST_300001_SM_1000_NS12placeholders3_10E
	.align		8
        /*0150*/ 	.dword	_ZN28_INTERNAL_19919e16_4_k_cu_PI6thrust24THRUST_300001_SM_1000_NS3seqE
	.align		8
        /*0158*/ 	.dword	__cudart_i2opi_f


//--------------------- .text._ZN3cub18CUB_300001_SM_10006detail11EmptyKernelIvEEvv --------------------------
	.section	.text._ZN3cub18CUB_300001_SM_10006detail11EmptyKernelIvEEvv,"ax",@progbits
	.align	128
        .global         _ZN3cub18CUB_300001_SM_10006detail11EmptyKernelIvEEvv
        .type           _ZN3cub18CUB_300001_SM_10006detail11EmptyKernelIvEEvv,@function
        .size           _ZN3cub18CUB_300001_SM_10006detail11EmptyKernelIvEEvv,(.L_x_44 - _ZN3cub18CUB_300001_SM_10006detail11EmptyKernelIvEEvv)
        .other          _ZN3cub18CUB_300001_SM_10006detail11EmptyKernelIvEEvv,@"STO_CUDA_ENTRY STV_DEFAULT"
_ZN3cub18CUB_300001_SM_10006detail11EmptyKernelIvEEvv:
.text._ZN3cub18CUB_300001_SM_10006detail11EmptyKernelIvEEvv:
[----:B------:R-:W-:Y:S01]  /*0000*/  LDC R1, c[0x0][0x37c] ;  /* 0x0000df00ff017b82 */ /* 0x000fe20000000800 */
[----:B------:R-:W-:Y:S05]  /*0010*/  EXIT ;  /* 0x000000000000794d */ /* 0x000fea0003800000 */
.L_x_0:
[----:B------:R-:W-:-:S00]  /*0020*/  BRA `(.L_x_0) ;  /* 0xfffffffc00fc7947 */ /* 0x000fc0000383ffff */
[----:B------:R-:W-:-:S00]  /*0030*/  NOP ;  /* 0x0000000000007918 */ /* 0x000fc00000000000 */
        /* <DEDUP_REMOVED lines=12> */
.L_x_44:


//--------------------- .text._Z14bayesianKernelPfS_S_S_S_iiiS_S_fPiS0_S_ --------------------------
	.section	.text._Z14bayesianKernelPfS_S_S_S_iiiS_S_fPiS0_S_,"ax",@progbits
	.align	128
        .global         _Z14bayesianKernelPfS_S_S_S_iiiS_S_fPiS0_S_
        .type           _Z14bayesianKernelPfS_S_S_S_iiiS_S_fPiS0_S_,@function
        .size           _Z14bayesianKernelPfS_S_S_S_iiiS_S_fPiS0_S_,(.L_x_43 - _Z14bayesianKernelPfS_S_S_S_iiiS_S_fPiS0_S_)
        .other          _Z14bayesianKernelPfS_S_S_S_iiiS_S_fPiS0_S_,@"STO_CUDA_ENTRY STV_DEFAULT"
_Z14bayesianKernelPfS_S_S_S_iiiS_S_fPiS0_S_:
.text._Z14bayesianKernelPfS_S_S_S_iiiS_S_fPiS0_S_:
[----:B------:R-:W-:Y:S01]  /*0000*/  LDC R1, c[0x0][0x37c] ;  /* 0x0000df00ff017b82 */ /* 0x000fe20000000800 */
[----:B------:R-:W0:Y:S07]  /*0010*/  S2R R3, SR_TID.Y ;  /* 0x0000000000037919 */ /* 0x000e2e0000002200 */
[----:B------:R-:W0:Y:S01]  /*0020*/  S2UR UR4, SR_CTAID.Y ;  /* 0x00000000000479c3 */ /* 0x000e220000002600 */
[----:B------:R-:W1:Y:S01]  /*0030*/  LDCU UR5, c[0x0][0x3a8] ;  /* 0x00007500ff0577ac */ /* 0x000e620008000800 */
[----:B------:R-:W2:Y:S06]  /*0040*/  LDCU.64 UR6, c[0x0][0x358] ;  /* 0x00006b00ff0677ac */ /* 0x000eac0008000a00 */
[----:B------:R-:W0:Y:S08]  /*0050*/  LDC R0, c[0x0][0x364] ;  /* 0x0000d900ff007b82 */ /* 0x000e300000000800 */
[----:B------:R-:W3:Y:S08]  /*0060*/  LDC.64 R16, c[0x0][0x3d0] ;  /* 0x0000f400ff107b82 */ /* 0x000ef00000000a00 */
[----:B------:R-:W4:Y:S01]  /*0070*/  LDC.64 R6, c[0x0][0x388] ;  /* 0x0000e200ff067b82 */ /* 0x000f220000000a00 */
[----:B0-----:R-:W-:Y:S01]  /*0080*/  IMAD R0, R0, UR4, R3 ;  /* 0x0000000400007c24 */ /* 0x001fe2000f8e0203 */
[----:B------:R-:W0:Y:S06]  /*0090*/  LDCU UR4, c[0x0][0x3b0] ;  /* 0x00007600ff0477ac */ /* 0x000e2c0008000800 */
[----:B------:R-:W0:Y:S01]  /*00a0*/  LDC.64 R2, c[0x0][0x380] ;  /* 0x0000e000ff027b82 */ /* 0x000e220000000a00 */
[----:B-1----:R-:W-:-:S04]  /*00b0*/  VIADD R9, R0, UR5 ;  /* 0x0000000500097c36 */ /* 0x002fc80008000000 */
[----:B---3--:R-:W-:-:S03]  /*00c0*/  IMAD.WIDE R16, R9, 0x4, R16 ;  /* 0x0000000409107825 */ /* 0x008fc600078e0210 */
[----:B------:R-:W1:Y:S02]  /*00d0*/  LDC.64 R4, c[0x0][0x398] ;  /* 0x0000e600ff047b82 */ /* 0x000e640000000a00 */
[----:B--2---:R-:W2:Y:S01]  /*00e0*/  LDG.E R18, desc[UR6][R16.64] ;  /* 0x0000000610127981 */ /* 0x004ea2000c1e1900 */
[----:B------:R-:W-:-:S04]  /*00f0*/  IMAD R11, R9, 0x3, RZ ;  /* 0x00000003090b7824 */ /* 0x000fc800078e02ff */
[----:B----4-:R-:W-:-:S04]  /*0100*/  IMAD.WIDE R6, R11, 0x4, R6 ;  /* 0x000000040b067825 */ /* 0x010fc800078e0206 */
[----:B0-----:R-:W-:Y:S01]  /*0110*/  IMAD R11, R9, UR4, RZ ;  /* 0x00000004090b7c24 */ /* 0x001fe2000f8e02ff */
[----:B------:R0:W5:Y:S03]  /*0120*/  LDG.E R13, desc[UR6][R6.64+0x4] ;  /* 0x00000406060d7981 */ /* 0x000166000c1e1900 */
[----:B------:R-:W-:Y:S01]  /*0130*/  IMAD.WIDE R2, R11, 0x4, R2 ;  /* 0x000000040b027825 */ /* 0x000fe200078e0202 */
[----:B------:R0:W5:Y:S04]  /*0140*/  LDG.E R20, desc[UR6][R6.64+0x8] ;  /* 0x0000080606147981 */ /* 0x000168000c1e1900 */
[----:B------:R0:W5:Y:S04]  /*0150*/  LDG.E R11, desc[UR6][R6.64] ;  /* 0x00000006060b7981 */ /* 0x000168000c1e1900 */
[----:B-1----:R0:W5:Y:S04]  /*0160*/  LDG.E R8, desc[UR6][R4.64] ;  /* 0x0000000604087981 */ /* 0x002168000c1e1900 */
[----:B------:R0:W5:Y:S04]  /*0170*/  LDG.E R12, desc[UR6][R4.64+0x4] ;  /* 0x00000406040c7981 */ /* 0x000168000c1e1900 */
[----:B------:R0:W5:Y:S04]  /*0180*/  LDG.E R15, desc[UR6][R4.64+0x8] ;  /* 0x00000806040f7981 */ /* 0x000168000c1e1900 */
[----:B------:R0:W5:Y:S04]  /*0190*/  LDG.E R0, desc[UR6][R2.64] ;  /* 0x0000000602007981 */ /* 0x000168000c1e1900 */
[----:B------:R0:W5:Y:S04]  /*01a0*/  LDG.E R10, desc[UR6][R2.64+0x4] ;  /* 0x00000406020a7981 */ /* 0x000168000c1e1900 */
[----:B------:R0:W5:Y:S01]  /*01b0*/  LDG.E R14, desc[UR6][R2.64+0x8] ;  /* 0x00000806020e7981 */ /* 0x000162000c1e1900 */
[----:B--2---:R-:W-:-:S13]  /*01c0*/  ISETP.GE.AND P0, PT, R18, 0x1, PT ;  /* 0x000000011200780c */ /* 0x004fda0003f06270 */
[----:B0-----:R-:W-:Y:S05]  /*01d0*/  @!P0 EXIT ;  /* 0x000000000000894d */ /* 0x001fea0003800000 */
[----:B------:R-:W0:Y:S01]  /*01e0*/  LDC.64 R18, c[0x0][0x3d8] ;  /* 0x0000f600ff127b82 */ /* 0x000e220000000a00 */
[----:B-----5:R-:W-:Y:S01]  /*01f0*/  FADD R11, R8, R11 ;  /* 0x0000000b080b7221 */ /* 0x020fe20000000000 */
[----:B------:R-:W-:Y:S01]  /*0200*/  FADD R13, R12, R13 ;  /* 0x0000000d0c0d7221 */ /* 0x000fe20000000000 */
[----:B------:R-:W-:Y:S01]  /*0210*/  FADD R3, R15, R20 ;  /* 0x000000140f037221 */ /* 0x000fe20000000000 */
[----:B------:R-:W-:Y:S02]  /*0220*/  IMAD.MOV.U32 R4, RZ, RZ, RZ ;  /* 0x000000ffff047224 */ /* 0x000fe400078e00ff */
[----:B------:R-:W-:Y:S01]  /*0230*/  FADD R0, R0, -R11 ;  /* 0x8000000b00007221 */ /* 0x000fe20000000000 */
[----:B------:R-:W-:Y:S01]  /*0240*/  FADD R2, R10, -R13 ;  /* 0x8000000d0a027221 */ /* 0x000fe20000000000 */
[----:B------:R-:W-:Y:S01]  /*0250*/  FADD R3, R14, -R3 ;  /* 0x800000030e037221 */ /* 0x000fe20000000000 */
[----:B0-----:R-:W-:-:S07]  /*0260*/  IMAD.WIDE R18, R9, 0x4, R18 ;  /* 0x0000000409127825 */ /* 0x001fce00078e0212 */
.L_x_28:
[----:B------:R-:W2:Y:S01]  /*0270*/  LDG.E R5, desc[UR6][R18.64] ;  /* 0x0000000612057981 */ /* 0x000ea2000c1e1900 */
[----:B------:R-:W0:Y:S01]  /*0280*/  LDC.64 R14, c[0x0][0x3e0] ;  /* 0x0000f800ff0e7b82 */ /* 0x000e220000000a00 */
[----:B------:R-:W1:Y:S07]  /*0290*/  LDCU UR4, c[0x0][0x3b0] ;  /* 0x00007600ff0477ac */ /* 0x000e6e0008000800 */
[----:B------:R-:W3:Y:S01]  /*02a0*/  LDC.64 R20, c[0x0][0x390] ;  /* 0x0000e400ff147b82 */ /* 0x000ee20000000a00 */
[----:B--2---:R-:W-:-:S04]  /*02b0*/  IMAD.IADD R5, R5, 0x1, R4 ;  /* 0x0000000105057824 */ /* 0x004fc800078e0204 */
[----:B-1----:R-:W-:Y:S01]  /*02c0*/  IMAD R13, R5, UR4, RZ ;  /* 0x00000004050d7c24 */ /* 0x002fe2000f8e02ff */
[----:B------:R-:W1:Y:S03]  /*02d0*/  LDCU.64 UR4, c[0x3][URZ] ;  /* 0x00c00000ff0477ac */ /* 0x000e660008000a00 */
[----:B0-----:R-:W-:-:S06]  /*02e0*/  IMAD.WIDE R14, R13, 0x4, R14 ;  /* 0x000000040d0e7825 */ /* 0x001fcc00078e020e */
[----:B------:R-:W2:Y:S01]  /*02f0*/  LDG.E R14, desc[UR6][R14.64+0x4] ;  /* 0x000004060e0e7981 */ /* 0x000ea2000c1e1900 */
[----:B------:R-:W-:-:S04]  /*0300*/  IMAD R13, R5, 0x3, RZ ;  /* 0x00000003050d7824 */ /* 0x000fc800078e02ff */
[----:B---3--:R-:W-:-:S05]  /*0310*/  IMAD.WIDE R20, R13, 0x4, R20 ;  /* 0x000000040d147825 */ /* 0x008fca00078e0214 */
[----:B------:R0:W5:Y:S01]  /*0320*/  LDG.E R28, desc[UR6][R20.64] ;  /* 0x00000006141c7981 */ /* 0x000162000c1e1900 */
[----:B------:R-:W-:Y:S01]  /*0330*/  BSSY.RECONVERGENT B0, `(.L_x_1) ;  /* 0x0000070000007945 */ /* 0x000fe20003800200 */
[----:B--2---:R-:W2:Y:S02]  /*0340*/  F2I.TRUNC.NTZ R6, R14 ;  /* 0x0000000e00067305 */ /* 0x004ea4000020f100 */
[----:B--2---:R-:W-:-:S06]  /*0350*/  IMAD.SHL.U32 R13, R6, 0x2, RZ ;  /* 0x00000002060d7824 */ /* 0x004fcc00078e00ff */
[----:B------:R-:W1:Y:S02]  /*0360*/  I2F.F64 R22, R13 ;  /* 0x0000000d00167312 */ /* 0x000e640000201c00 */
[----:B-1----:R-:W-:-:S08]  /*0370*/  DMUL R22, R22, UR4 ;  /* 0x0000000416167c28 */ /* 0x002fd00008000000 */
[----:B------:R-:W-:-:S06]  /*0380*/  DMUL R22, R22, 0.125 ;  /* 0x3fc0000016167828 */ /* 0x000fcc0000000000 */
[----:B------:R-:W1:Y:S02]  /*0390*/  F2F.F32.F64 R6, R22 ;  /* 0x0000001600067310 */ /* 0x000e640000301000 */
[C---:B-1----:R-:W-:Y:S01]  /*03a0*/  FMUL R15, R6.reuse, 0.63661974668502807617 ;  /* 0x3f22f983060f7820 */ /* 0x042fe20000400000 */
[----:B------:R-:W-:-:S05]  /*03b0*/  FSETP.GE.AND P0, PT, |R6|, 105615, PT ;  /* 0x47ce47800600780b */ /* 0x000fca0003f06200 */
[----:B------:R-:W1:Y:S02]  /*03c0*/  F2I.NTZ R25, R15 ;  /* 0x0000000f00197305 */ /* 0x000e640000203100 */
[-C--:B-1----:R-:W-:Y:S02]  /*03d0*/  I2FP.F32.S32 R29, R25.reuse ;  /* 0x00000019001d7245 */ /* 0x082fe40000201400 */
[----:B------:R-:W-:-:S03]  /*03e0*/  MOV R30, R25 ;  /* 0x00000019001e7202 */ /* 0x000fc60000000f00 */
[----:B------:R-:W-:-:S04]  /*03f0*/  FFMA R24, R29, -1.5707962512969970703, R6 ;  /* 0xbfc90fda1d187823 */ /* 0x000fc80000000006 */
[----:B------:R-:W-:-:S04]  /*0400*/  FFMA R24, R29, -7.5497894158615963534e-08, R24 ;  /* 0xb3a221681d187823 */ /* 0x000fc80000000018 */
[----:B------:R-:W-:-:S04]  /*0410*/  FFMA R29, R29, -5.3903029534742383927e-15, R24 ;  /* 0xa7c234c51d1d7823 */ /* 0x000fc80000000018 */
[----:B------:R-:W-:Y:S01]  /*0420*/  IMAD.MOV.U32 R14, RZ, RZ, R29 ;  /* 0x000000ffff0e7224 */ /* 0x000fe200078e001d */
[----:B0-----:R-:W-:Y:S06]  /*0430*/  @!P0 BRA `(.L_x_2) ;  /* 0x00000004007c8947 */ /* 0x001fec0003800000 */
[----:B------:R-:W-:-:S13]  /*0440*/  FSETP.NEU.AND P0, PT, |R6|, +INF , PT ;  /* 0x7f8000000600780b */ /* 0x000fda0003f0d200 */
[----:B------:R-:W-:Y:S01]  /*0450*/  @!P0 FMUL R14, RZ, R6 ;  /* 0x00000006ff0e8220 */ /* 0x000fe20000400000 */
[----:B------:R-:W-:Y:S01]  /*0460*/  @!P0 IMAD.MOV.U32 R25, RZ, RZ, RZ ;  /* 0x000000ffff198224 */ /* 0x000fe200078e00ff */
[----:B------:R-:W-:Y:S06]  /*0470*/  @!P0 BRA `(.L_x_2) ;  /* 0x00000004006c8947 */ /* 0x000fec0003800000 */
[----:B------:R-:W-:Y:S02]  /*0480*/  IMAD.SHL.U32 R14, R6, 0x100, RZ ;  /* 0x00000100060e7824 */ /* 0x000fe400078e00ff */
[----:B------:R-:W-:Y:S02]  /*0490*/  HFMA2 R24, -RZ, RZ, 0, 0 ;  /* 0x00000000ff187431 */ /* 0x000fe400000001ff */
[----:B------:R-:W-:Y:S01]  /*04a0*/  IMAD.MOV.U32 R13, RZ, RZ, RZ ;  /* 0x000000ffff0d7224 */ /* 0x000fe200078e00ff */
[----:B------:R-:W0:Y:S01]  /*04b0*/  LDCU.64 UR8, c[0x4][0x158] ;  /* 0x01002b00ff0877ac */ /* 0x000e220008000a00 */
[----:B------:R-:W-:Y:S01]  /*04c0*/  LOP3.LUT R25, R14, 0x80000000, RZ, 0xfc, !PT ;  /* 0x800000000e197812 */ /* 0x000fe200078efcff */
[----:B------:R-:W-:Y:S01]  /*04d0*/  UMOV UR5, URZ ;  /* 0x000000ff00057c82 */ /* 0x000fe20008000000 */
[----:B------:R-:W-:-:S05]  /*04e0*/  UMOV UR4, URZ ;  /* 0x000000ff00047c82 */ /* 0x000fca0008000000 */
.L_x_3:
[----:B0-----:R-:W-:Y:S02]  /*04f0*/  IMAD.U32 R14, RZ, RZ, UR8 ;  /* 0x00000008ff0e7e24 */ /* 0x001fe4000f8e00ff */
[----:B------:R-:W-:-:S05]  /*0500*/  IMAD.U32 R15, RZ, RZ, UR9 ;  /* 0x00000009ff0f7e24 */ /* 0x000fca000f8e00ff */
[----:B------:R-:W2:Y:S01]  /*0510*/  LDG.E.CONSTANT R14, desc[UR6][R14.64] ;  /* 0x000000060e0e7981 */ /* 0x000ea2000c1e9900 */
[----:B------:R-:W-:Y:S01]  /*0520*/  UIADD3 UR4, UPT, UPT, UR4, 0x1, URZ ;  /* 0x0000000104047890 */ /* 0x000fe2000fffe0ff */
[C---:B------:R-:W-:Y:S01]  /*0530*/  ISETP.EQ.AND P0, PT, R24.reuse, RZ, PT ;  /* 0x000000ff1800720c */ /* 0x040fe20003f02270 */
[----:B------:R-:W-:Y:S01]  /*0540*/  UIADD3 UR8, UP1, UPT, UR8, 0x4, URZ ;  /* 0x0000000408087890 */ /* 0x000fe2000ff3e0ff */
[C---:B------:R-:W-:Y:S01]  /*0550*/  ISETP.EQ.AND P1, PT, R24.reuse, 0x4, PT ;  /* 0x000000041800780c */ /* 0x040fe20003f22270 */
[----:B------:R-:W-:Y:S01]  /*0560*/  UISETP.NE.AND UP0, UPT, UR4, 0x6, UPT ;  /* 0x000000060400788c */ /* 0x000fe2000bf05270 */
[C---:B------:R-:W-:Y:S01]  /*0570*/  ISETP.EQ.AND P2, PT, R24.reuse, 0x8, PT ;  /* 0x000000081800780c */ /* 0x040fe20003f42270 */
[----:B------:R-:W-:Y:S01]  /*0580*/  UIADD3.X UR9, UPT, UPT, URZ, UR9, URZ, UP1, !UPT ;  /* 0x00000009ff097290 */ /* 0x000fe20008ffe4ff */
[C---:B------:R-:W-:Y:S02]  /*0590*/  ISETP.EQ.AND P3, PT, R24.reuse, 0xc, PT ;  /* 0x0000000c1800780c */ /* 0x040fe40003f62270 */
[----:B------:R-:W-:-:S02]  /*05a0*/  ISETP.EQ.AND P4, PT, R24, 0x10, PT ;  /* 0x000000101800780c */ /* 0x000fc40003f82270 */
[C---:B------:R-:W-:Y:S01]  /*05b0*/  ISETP.EQ.AND P5, PT, R24.reuse, 0x14, PT ;  /* 0x000000141800780c */ /* 0x040fe20003fa2270 */
[----:B------:R-:W-:Y:S02]  /*05c0*/  VIADD R24, R24, 0x4 ;  /* 0x0000000418187836 */ /* 0x000fe40000000000 */
[----:B--2---:R-:W-:-:S03]  /*05d0*/  IMAD.WIDE.U32 R22, R14, R25, RZ ;  /* 0x000000190e167225 */ /* 0x004fc600078e00ff */
[----:B------:R-:W-:-:S04]  /*05e0*/  IADD3 R22, P6, PT, R22, R13, RZ ;  /* 0x0000000d16167210 */ /* 0x000fc80007fde0ff */
[----:B------:R-:W-:Y:S01]  /*05f0*/  IADD3.X R13, PT, PT, R23, UR5, RZ, P6, !PT ;  /* 0x00000005170d7c10 */ /* 0x000fe2000b7fe4ff */
[--C-:B------:R-:W-:Y:S01]  /*0600*/  @P0 IMAD.MOV.U32 R7, RZ, RZ, R22.reuse ;  /* 0x000000ffff070224 */ /* 0x100fe200078e0016 */
[----:B------:R-:W-:Y:S01]  /*0610*/  @P2 MOV R9, R22 ;  /* 0x0000001600092202 */ /* 0x000fe20000000f00 */
[--C-:B------:R-:W-:Y:S02]  /*0620*/  @P1 IMAD.MOV.U32 R8, RZ, RZ, R22.reuse ;  /* 0x000000ffff081224 */ /* 0x100fe400078e0016 */
[--C-:B------:R-:W-:Y:S02]  /*0630*/  @P3 IMAD.MOV.U32 R10, RZ, RZ, R22.reuse ;  /* 0x000000ffff0a3224 */ /* 0x100fe400078e0016 */
[--C-:B------:R-:W-:Y:S02]  /*0640*/  @P4 IMAD.MOV.U32 R11, RZ, RZ, R22.reuse ;  /* 0x000000ffff0b4224 */ /* 0x100fe400078e0016 */
[----:B------:R-:W-:Y:S01]  /*0650*/  @P5 IMAD.MOV.U32 R12, RZ, RZ, R22 ;  /* 0x000000ffff0c5224 */ /* 0x000fe200078e0016 */
[----:B------:R-:W-:Y:S06]  /*0660*/  BRA.U UP0, `(.L_x_3) ;  /* 0xfffffffd00a07547 */ /* 0x000fec000b83ffff */
[----:B------:R-:W-:Y:S01]  /*0670*/  SHF.R.U32.HI R14, RZ, 0x17, R6 ;  /* 0x00000017ff0e7819 */ /* 0x000fe20000011606 */
[----:B------:R-:W-:Y:S03]  /*0680*/  BSSY.RECONVERGENT B1, `(.L_x_4) ;  /* 0x0000028000017945 */ /* 0x000fe60003800200 */
[C---:B------:R-:W-:Y:S02]  /*0690*/  LOP3.LUT R15, R14.reuse, 0xe0, RZ, 0xc0, !PT ;  /* 0x000000e00e0f7812 */ /* 0x040fe400078ec0ff */
[----:B------:R-:W-:Y:S02]  /*06a0*/  LOP3.LUT P6, RZ, R14, 0x1f, RZ, 0xc0, !PT ;  /* 0x0000001f0eff7812 */ /* 0x000fe400078cc0ff */
[----:B------:R-:W-:-:S04]  /*06b0*/  IADD3 R15, PT, PT, R15, -0x80, RZ ;  /* 0xffffff800f0f7810 */ /* 0x000fc80007ffe0ff */
[----:B------:R-:W-:-:S05]  /*06c0*/  SHF.R.U32.HI R15, RZ, 0x5, R15 ;  /* 0x00000005ff0f7819 */ /* 0x000fca000001160f */
[----:B------:R-:W-:-:S05]  /*06d0*/  IMAD.U32 R23, R15, -0x4, RZ ;  /* 0xfffffffc0f177824 */ /* 0x000fca00078e00ff */
[C---:B------:R-:W-:Y:S02]  /*06e0*/  ISETP.EQ.AND P3, PT, R23.reuse, -0x18, PT ;  /* 0xffffffe81700780c */ /* 0x040fe40003f62270 */
[C---:B------:R-:W-:Y:S02]  /*06f0*/  ISETP.EQ.AND P4, PT, R23.reuse, -0x14, PT ;  /* 0xffffffec1700780c */ /* 0x040fe40003f82270 */
[C---:B------:R-:W-:Y:S02]  /*0700*/  ISETP.EQ.AND P2, PT, R23.reuse, -0x10, PT ;  /* 0xfffffff01700780c */ /* 0x040fe40003f42270 */
[C---:B------:R-:W-:Y:S02]  /*0710*/  ISETP.EQ.AND P1, PT, R23.reuse, -0xc, PT ;  /* 0xfffffff41700780c */ /* 0x040fe40003f22270 */
[C---:B------:R-:W-:Y:S02]  /*0720*/  ISETP.EQ.AND P0, PT, R23.reuse, -0x8, PT ;  /* 0xfffffff81700780c */ /* 0x040fe40003f02270 */
[----:B------:R-:W-:-:S03]  /*0730*/  ISETP.EQ.AND P5, PT, R23, RZ, PT ;  /* 0x000000ff1700720c */ /* 0x000fc60003fa2270 */
[--C-:B------:R-:W-:Y:S01]  /*0740*/  @P3 IMAD.MOV.U32 R24, RZ, RZ, R7.reuse ;  /* 0x000000ffff183224 */ /* 0x100fe200078e0007 */
[C---:B------:R-:W-:Y:S01]  /*0750*/  ISETP.EQ.AND P3, PT, R23.reuse, -0x4, PT ;  /* 0xfffffffc1700780c */ /* 0x040fe20003f62270 */
[----:B------:R-:W-:Y:S02]  /*0760*/  @P4 IMAD.MOV.U32 R15, RZ, RZ, R7 ;  /* 0x000000ffff0f4224 */ /* 0x000fe400078e0007 */
[----:B------:R-:W-:Y:S01]  /*0770*/  @P4 IMAD.MOV.U32 R24, RZ, RZ, R8 ;  /* 0x000000ffff184224 */ /* 0x000fe200078e0008 */
[----:B------:R-:W-:Y:S01]  /*0780*/  ISETP.EQ.AND P4, PT, R23, 0x4, PT ;  /* 0x000000041700780c */ /* 0x000fe20003f82270 */
[--C-:B------:R-:W-:Y:S01]  /*0790*/  @P2 IMAD.MOV.U32 R24, RZ, RZ, R9.reuse ;  /* 0x000000ffff182224 */ /* 0x100fe200078e0009 */
[----:B------:R-:W-:Y:S01]  /*07a0*/  @P2 MOV R15, R8 ;  /* 0x00000008000f2202 */ /* 0x000fe20000000f00 */
[----:B------:R-:W-:Y:S02]  /*07b0*/  @P1 IMAD.MOV.U32 R15, RZ, RZ, R9 ;  /* 0x000000ffff0f1224 */ /* 0x000fe400078e0009 */
[--C-:B------:R-:W-:Y:S01]  /*07c0*/  @P1 IMAD.MOV.U32 R24, RZ, RZ, R10.reuse ;  /* 0x000000ffff181224 */ /* 0x100fe200078e000a */
[----:B------:R-:W-:Y:S01]  /*07d0*/  @P0 MOV R24, R11 ;  /* 0x0000000b00180202 */ /* 0x000fe20000000f00 */
[----:B------:R-:W-:-:S02]  /*07e0*/  @P0 IMAD.MOV.U32 R15, RZ, RZ, R10 ;  /* 0x000000ffff0f0224 */ /* 0x000fc400078e000a */
[----:B------:R-:W-:Y:S02]  /*07f0*/  @P3 IMAD.MOV.U32 R15, RZ, RZ, R11 ;  /* 0x000000ffff0f3224 */ /* 0x000fe400078e000b */
[--C-:B------:R-:W-:Y:S02]  /*0800*/  @P3 IMAD.MOV.U32 R24, RZ, RZ, R12.reuse ;  /* 0x000000ffff183224 */ /* 0x100fe400078e000c */
[----:B------:R-:W-:Y:S01]  /*0810*/  @P5 IMAD.MOV.U32 R15, RZ, RZ, R12 ;  /* 0x000000ffff0f5224 */ /* 0x000fe200078e000c */
[----:B------:R-:W-:Y:S01]  /*0820*/  @P4 MOV R15, R13 ;  /* 0x0000000d000f4202 */ /* 0x000fe20000000f00 */
[----:B------:R-:W-:Y:S01]  /*0830*/  @P5 IMAD.MOV.U32 R24, RZ, RZ, R13 ;  /* 0x000000ffff185224 */ /* 0x000fe200078e000d */
[----:B------:R-:W-:Y:S06]  /*0840*/  @!P6 BRA `(.L_x_5) ;  /* 0x00000000002ce947 */ /* 0x000fec0003800000 */
[----:B------:R-:W-:Y:S01]  /*0850*/  @P2 IMAD.MOV.U32 R22, RZ, RZ, R7 ;  /* 0x000000ffff162224 */ /* 0x000fe200078e0007 */
[----:B------:R-:W-:Y:S01]  /*0860*/  LOP3.LUT R14, R14, 0x1f, RZ, 0xc0, !PT ;  /* 0x0000001f0e0e7812 */ /* 0x000fe200078ec0ff */
[----:B------:R-:W-:Y:S02]  /*0870*/  @P1 IMAD.MOV.U32 R22, RZ, RZ, R8 ;  /* 0x000000ffff161224 */ /* 0x000fe400078e0008 */
[----:B------:R-:W-:Y:S01]  /*0880*/  @P0 IMAD.MOV.U32 R22, RZ, RZ, R9 ;  /* 0x000000ffff160224 */ /* 0x000fe200078e0009 */
[----:B------:R-:W-:Y:S01]  /*0890*/  ISETP.EQ.AND P0, PT, R23, 0x8, PT ;  /* 0x000000081700780c */ /* 0x000fe20003f02270 */
[----:B------:R-:W-:Y:S01]  /*08a0*/  @P3 IMAD.MOV.U32 R22, RZ, RZ, R10 ;  /* 0x000000ffff163224 */ /* 0x000fe200078e000a */
[----:B------:R-:W-:Y:S01]  /*08b0*/  @P5 MOV R22, R11 ;  /* 0x0000000b00165202 */ /* 0x000fe20000000f00 */
[----:B------:R-:W-:Y:S01]  /*08c0*/  @P4 IMAD.MOV.U32 R22, RZ, RZ, R12 ;  /* 0x000000ffff164224 */ /* 0x000fe200078e000c */
[----:B------:R-:W-:-:S09]  /*08d0*/  SHF.L.W.U32.HI R24, R15, R14, R24 ;  /* 0x0000000e0f187219 */ /* 0x000fd20000010e18 */
[----:B------:R-:W-:-:S05]  /*08e0*/  @P0 IMAD.MOV.U32 R22, RZ, RZ, R13 ;  /* 0x000000ffff160224 */ /* 0x000fca00078e000d */
[----:B------:R-:W-:-:S07]  /*08f0*/  SHF.L.W.U32.HI R15, R22, R14, R15 ;  /* 0x0000000e160f7219 */ /* 0x000fce0000010e0f */
.L_x_5:
[----:B------:R-:W-:Y:S05]  /*0900*/  BSYNC.RECONVERGENT B1 ;  /* 0x0000000000017941 */ /* 0x000fea0003800200 */
.L_x_4:
[C-C-:B------:R-:W-:Y:S01]  /*0910*/  SHF.L.W.U32.HI R25, R15.reuse, 0x2, R24.reuse ;  /* 0x000000020f197819 */ /* 0x140fe20000010e18 */
[----:B------:R-:W-:Y:S01]  /*0920*/  IMAD.SHL.U32 R15, R15, 0x4, RZ ;  /* 0x000000040f0f7824 */ /* 0x000fe200078e00ff */
[----:B------:R-:W-:Y:S01]  /*0930*/  UMOV UR4, 0x54442d19 ;  /* 0x54442d1900047882 */ /* 0x000fe20000000000 */
[----:B------:R-:W-:Y:S01]  /*0940*/  UMOV UR5, 0x3bf921fb ;  /* 0x3bf921fb00057882 */ /* 0x000fe20000000000 */
[----:B------:R-:W-:Y:S02]  /*0950*/  SHF.R.S32.HI R22, RZ, 0x1f, R25 ;  /* 0x0000001fff167819 */ /* 0x000fe40000011419 */
[----:B------:R-:W-:Y:S02]  /*0960*/  SHF.R.U32.HI R24, RZ, 0x1e, R24 ;  /* 0x0000001eff187819 */ /* 0x000fe40000011618 */
[C---:B------:R-:W-:Y:S02]  /*0970*/  LOP3.LUT R14, R22.reuse, R15, RZ, 0x3c, !PT ;  /* 0x0000000f160e7212 */ /* 0x040fe400078e3cff */
[----:B------:R-:W-:-:S02]  /*0980*/  LOP3.LUT R15, R22, R25, RZ, 0x3c, !PT ;  /* 0x00000019160f7212 */ /* 0x000fc400078e3cff */
[----:B------:R-:W-:Y:S02]  /*0990*/  ISETP.GE.AND P0, PT, R6, RZ, PT ;  /* 0x000000ff0600720c */ /* 0x000fe40003f06270 */
[C---:B------:R-:W-:Y:S02]  /*09a0*/  LOP3.LUT R13, R25.reuse, R6, RZ, 0x3c, !PT ;  /* 0x00000006190d7212 */ /* 0x040fe400078e3cff */
[----:B------:R-:W0:Y:S01]  /*09b0*/  I2F.F64.S64 R14, R14 ;  /* 0x0000000e000e7312 */ /* 0x000e220000301c00 */
[----:B------:R-:W-:Y:S02]  /*09c0*/  LEA.HI R25, R25, R24, RZ, 0x1 ;  /* 0x0000001819197211 */ /* 0x000fe400078f08ff */
[----:B------:R-:W-:-:S03]  /*09d0*/  ISETP.GE.AND P1, PT, R13, RZ, PT ;  /* 0x000000ff0d00720c */ /* 0x000fc60003f26270 */
[----:B------:R-:W-:-:S05]  /*09e0*/  IMAD.MOV R13, RZ, RZ, -R25 ;  /* 0x000000ffff0d7224 */ /* 0x000fca00078e0a19 */
[----:B------:R-:W-:Y:S01]  /*09f0*/  @!P0 MOV R25, R13 ;  /* 0x0000000d00198202 */ /* 0x000fe20000000f00 */
[----:B0-----:R-:W-:-:S10]  /*0a00*/  DMUL R22, R14, UR4 ;  /* 0x000000040e167c28 */ /* 0x001fd40008000000 */
[----:B------:R-:W0:Y:S02]  /*0a10*/  F2F.F32.F64 R22, R22 ;  /* 0x0000001600167310 */ /* 0x000e240000301000 */
[----:B0-----:R-:W-:-:S07]  /*0a20*/  FSEL R14, -R22, R22, !P1 ;  /* 0x00000016160e7208 */ /* 0x001fce0004800100 */
.L_x_2:
[----:B------:R-:W-:Y:S05]  /*0a30*/  BSYNC.RECONVERGENT B0 ;  /* 0x0000000000007941 */ /* 0x000fea0003800200 */
.L_x_1:
[----:B------:R0:W5:Y:S01]  /*0a40*/  LDG.E R13, desc[UR6][R20.64+0x4] ;  /* 0x00000406140d7981 */ /* 0x000162000c1e1900 */
[----:B------:R-:W-:Y:S02]  /*0a50*/  IMAD.MOV.U32 R22, RZ, RZ, 0x37cbac00 ;  /* 0x37cbac00ff167424 */ /* 0x000fe400078e00ff */
[----:B------:R-:W-:Y:S01]  /*0a60*/  FMUL R23, R14, R14 ;  /* 0x0000000e0e177220 */ /* 0x000fe20000400000 */
[----:B------:R-:W-:Y:S01]  /*0a70*/  LOP3.LUT R15, R25, 0x1, RZ, 0xc0, !PT ;  /* 0x00000001190f7812 */ /* 0x000fe200078ec0ff */
[----:B------:R-:W-:Y:S01]  /*0a80*/  IMAD.MOV.U32 R24, RZ, RZ, 0x3c0885e4 ;  /* 0x3c0885e4ff187424 */ /* 0x000fe200078e00ff */
[----:B------:R-:W-:Y:S01]  /*0a90*/  FSETP.GE.AND P2, PT, |R6|, 105615, PT ;  /* 0x47ce47800600780b */ /* 0x000fe20003f46200 */
[----:B------:R-:W-:Y:S01]  /*0aa0*/  FFMA R22, R23, R22, -0.0013887860113754868507 ;  /* 0xbab607ed17167423 */ /* 0x000fe20000000016 */
[----:B------:R-:W-:Y:S01]  /*0ab0*/  ISETP.NE.U32.AND P0, PT, R15, 0x1, PT ;  /* 0x000000010f00780c */ /* 0x000fe20003f05070 */
[----:B------:R-:W-:Y:S01]  /*0ac0*/  VIADD R15, R25, 0x1 ;  /* 0x00000001190f7836 */ /* 0x000fe20000000000 */
[----:B------:R-:W-:Y:S01]  /*0ad0*/  BSSY.RECONVERGENT B0, `(.L_x_6) ;  /* 0x000006b000007945 */ /* 0x000fe20003800200 */
[----:B------:R-:W-:Y:S01]  /*0ae0*/  IMAD.MOV.U32 R25, RZ, RZ, 0x3e2aaaa8 ;  /* 0x3e2aaaa8ff197424 */ /* 0x000fe200078e00ff */
[----:B------:R-:W-:-:S02]  /*0af0*/  FSEL R22, R22, -0.00019574658654164522886, P0 ;  /* 0xb94d415316167808 */ /* 0x000fc40000000000 */
[----:B------:R-:W-:Y:S02]  /*0b00*/  FSEL R24, R24, 0.041666727513074874878, !P0 ;  /* 0x3d2aaabb18187808 */ /* 0x000fe40004000000 */
[----:B------:R-:W-:Y:S02]  /*0b10*/  LOP3.LUT P1, RZ, R15, 0x2, RZ, 0xc0, !PT ;  /* 0x000000020fff7812 */ /* 0x000fe4000782c0ff */
[----:B------:R-:W-:Y:S01]  /*0b20*/  FSEL R15, -R25, -0.4999999701976776123, !P0 ;  /* 0xbeffffff190f7808 */ /* 0x000fe20004000100 */
[----:B------:R-:W-:Y:S01]  /*0b30*/  FFMA R22, R23, R22, R24 ;  /* 0x0000001617167223 */ /* 0x000fe20000000018 */
[----:B------:R-:W-:-:S03]  /*0b40*/  FSEL R14, R14, 1, !P0 ;  /* 0x3f8000000e0e7808 */ /* 0x000fc60004000000 */
[C---:B------:R-:W-:Y:S02]  /*0b50*/  FFMA R15, R23.reuse, R22, R15 ;  /* 0x00000016170f7223 */ /* 0x040fe4000000000f */
[----:B------:R-:W-:-:S04]  /*0b60*/  FFMA R23, R23, R14, RZ ;  /* 0x0000000e17177223 */ /* 0x000fc800000000ff */
[----:B------:R-:W-:Y:S01]  /*0b70*/  FFMA R27, R23, R15, R14 ;  /* 0x0000000f171b7223 */ /* 0x000fe2000000000e */
[----:B------:R-:W-:Y:S01]  /*0b80*/  MOV R15, R30 ;  /* 0x0000001e000f7202 */ /* 0x000fe20000000f00 */
[----:B------:R-:W-:Y:S01]  /*0b90*/  IMAD.MOV.U32 R23, RZ, RZ, R29 ;  /* 0x000000ffff177224 */ /* 0x000fe200078e001d */
[----:B------:R-:W-:Y:S01]  /*0ba0*/  P2R R14, PR, RZ, 0x4 ;  /* 0x00000004ff0e7803 */ /* 0x000fe20000000000 */
[----:B------:R-:W-:Y:S01]  /*0bb0*/  @P1 FADD R27, RZ, -R27 ;  /* 0x8000001bff1b1221 */ /* 0x000fe20000000000 */
        /* <DEDUP_REMOVED lines=8> */
[----:B------:R-:W-:Y:S01]  /*0c40*/  UMOV UR4, URZ ;  /* 0x000000ff00047c82 */ /* 0x000fe20008000000 */
[----:B------:R-:W-:-:S07]  /*0c50*/  LOP3.LUT R33, R22, 0x80000000, RZ, 0xfc, !PT ;  /* 0x8000000016217812 */ /* 0x000fce00078efcff */
.L_x_8:
[----:B------:R-:W0:Y:S02]  /*0c60*/  LDC.64 R22, c[0x4][0x158] ;  /* 0x01005600ff167b82 */ /* 0x000e240000000a00 */
[----:B0-----:R-:W-:-:S05]  /*0c70*/  IMAD.WIDE.U32 R24, R31, 0x4, R22 ;  /* 0x000000041f187825 */ /* 0x001fca00078e0016 */
[----:B------:R-:W2:Y:S01]  /*0c80*/  LDG.E.CONSTANT R22, desc[UR6][R24.64] ;  /* 0x0000000618167981 */ /* 0x000ea2000c1e9900 */
[C---:B------:R-:W-:Y:S02]  /*0c90*/  IMAD.SHL.U32 R26, R31.reuse, 0x4, RZ ;  /* 0x000000041f1a7824 */ /* 0x040fe400078e00ff */
[----:B------:R-:W-:-:S03]  /*0ca0*/  VIADD R31, R31, 0x1 ;  /* 0x000000011f1f7836 */ /* 0x000fc60000000000 */
[C---:B------:R-:W-:Y:S02]  /*0cb0*/  ISETP.EQ.AND P5, PT, R26.reuse, RZ, PT ;  /* 0x000000ff1a00720c */ /* 0x040fe40003fa2270 */
[C---:B------:R-:W-:Y:S02]  /*0cc0*/  ISETP.EQ.AND P4, PT, R26.reuse, 0x4, PT ;  /* 0x000000041a00780c */ /* 0x040fe40003f82270 */
[C---:B------:R-:W-:Y:S02]  /*0cd0*/  ISETP.EQ.AND P3, PT, R26.reuse, 0x8, PT ;  /* 0x000000081a00780c */ /* 0x040fe40003f62270 */
[C---:B------:R-:W-:Y:S02]  /*0ce0*/  ISETP.EQ.AND P2, PT, R26.reuse, 0xc, PT ;  /* 0x0000000c1a00780c */ /* 0x040fe40003f42270 */
[----:B------:R-:W-:Y:S01]  /*0cf0*/  ISETP.EQ.AND P1, PT, R26, 0x10, PT ;  /* 0x000000101a00780c */ /* 0x000fe20003f22270 */
[----:B--2---:R-:W-:-:S03]  /*0d00*/  IMAD.WIDE.U32 R22, R22, R33, RZ ;  /* 0x0000002116167225 */ /* 0x004fc600078e00ff */
[----:B------:R-:W-:-:S04]  /*0d10*/  IADD3 R22, P0, PT, R22, R15, RZ ;  /* 0x0000000f16167210 */ /* 0x000fc80007f1e0ff */
[----:B------:R-:W-:Y:S01]  /*0d20*/  IADD3.X R15, PT, PT, R23, UR4, RZ, P0, !PT ;  /* 0x00000004170f7c10 */ /* 0x000fe200087fe4ff */
[--C-:B------:R-:W-:Y:S01]  /*0d30*/  @P5 IMAD.MOV.U32 R7, RZ, RZ, R22.reuse ;  /* 0x000000ffff075224 */ /* 0x100fe200078e0016 */
[----:B------:R-:W-:Y:S01]  /*0d40*/  ISETP.NE.AND P5, PT, R31, 0x6, PT ;  /* 0x000000061f00780c */ /* 0x000fe20003fa5270 */
[--C-:B------:R-:W-:Y:S01]  /*0d50*/  @P4 IMAD.MOV.U32 R8, RZ, RZ, R22.reuse ;  /* 0x000000ffff084224 */ /* 0x100fe200078e0016 */
[----:B------:R-:W-:Y:S01]  /*0d60*/  ISETP.EQ.AND P0, PT, R26, 0x14, PT ;  /* 0x000000141a00780c */ /* 0x000fe20003f02270 */
[--C-:B------:R-:W-:Y:S01]  /*0d70*/  @P2 IMAD.MOV.U32 R10, RZ, RZ, R22.reuse ;  /* 0x000000ffff0a2224 */ /* 0x100fe200078e0016 */
[----:B------:R-:W-:Y:S01]  /*0d80*/  @P3 MOV R9, R22 ;  /* 0x0000001600093202 */ /* 0x000fe20000000f00 */
[----:B------:R-:W-:-:S10]  /*0d90*/  @P1 IMAD.MOV.U32 R11, RZ, RZ, R22 ;  /* 0x000000ffff0b1224 */ /* 0x000fd400078e0016 */
[----:B------:R-:W-:Y:S01]  /*0da0*/  @P0 IMAD.MOV.U32 R12, RZ, RZ, R22 ;  /* 0x000000ffff0c0224 */ /* 0x000fe200078e0016 */
[----:B------:R-:W-:Y:S06]  /*0db0*/  @P5 BRA `(.L_x_8) ;  /* 0xfffffffc00a85947 */ /* 0x000fec000383ffff */
[----:B------:R-:W-:Y:S01]  /*0dc0*/  SHF.R.U32.HI R24, RZ, 0x17, R6 ;  /* 0x00000017ff187819 */ /* 0x000fe20000011606 */
[----:B------:R-:W-:Y:S03]  /*0dd0*/  BSSY.RECONVERGENT B1, `(.L_x_9) ;  /* 0x0000028000017945 */ /* 0x000fe60003800200 */
[C---:B------:R-:W-:Y:S02]  /*0de0*/  LOP3.LUT R22, R24.reuse, 0xe0, RZ, 0xc0, !PT ;  /* 0x000000e018167812 */ /* 0x040fe400078ec0ff */
[----:B------:R-:W-:-:S03]  /*0df0*/  LOP3.LUT P6, RZ, R24, 0x1f, RZ, 0xc0, !PT ;  /* 0x0000001f18ff7812 */ /* 0x000fc600078cc0ff */
[----:B------:R-:W-:-:S05]  /*0e00*/  VIADD R22, R22, 0xffffff80 ;  /* 0xffffff8016167836 */ /* 0x000fca0000000000 */
[----:B------:R-:W-:-:S04]  /*0e10*/  SHF.R.U32.HI R22, RZ, 0x5, R22 ;  /* 0x00000005ff167819 */ /* 0x000fc80000011616 */
[----:B------:R-:W-:-:S04]  /*0e20*/  LEA R25, -R22, RZ, 0x2 ;  /* 0x000000ff16197211 */ /* 0x000fc800078e11ff */
[C---:B------:R-:W-:Y:S02]  /*0e30*/  ISETP.EQ.AND P3, PT, R25.reuse, -0x18, PT ;  /* 0xffffffe81900780c */ /* 0x040fe40003f62270 */
[C---:B------:R-:W-:Y:S02]  /*0e40*/  ISETP.EQ.AND P4, PT, R25.reuse, -0x14, PT ;  /* 0xffffffec1900780c */ /* 0x040fe40003f82270 */
[C---:B------:R-:W-:Y:S02]  /*0e50*/  ISETP.EQ.AND P0, PT, R25.reuse, -0x10, PT ;  /* 0xfffffff01900780c */ /* 0x040fe40003f02270 */
[C---:B------:R-:W-:Y:S02]  /*0e60*/  ISETP.EQ.AND P1, PT, R25.reuse, -0xc, PT ;  /* 0xfffffff41900780c */ /* 0x040fe40003f22270 */
[C---:B------:R-:W-:Y:S02]  /*0e70*/  ISETP.EQ.AND P2, PT, R25.reuse, -0x8, PT ;  /* 0xfffffff81900780c */ /* 0x040fe40003f42270 */
[----:B------:R-:W-:-:S03]  /*0e80*/  ISETP.EQ.AND P5, PT, R25, 0x4, PT ;  /* 0x000000041900780c */ /* 0x000fc60003fa2270 */
[--C-:B------:R-:W-:Y:S01]  /*0e90*/  @P3 IMAD.MOV.U32 R26, RZ, RZ, R7.reuse ;  /* 0x000000ffff1a3224 */ /* 0x100fe200078e0007 */
[C---:B------:R-:W-:Y:S01]  /*0ea0*/  ISETP.EQ.AND P3, PT, R25.reuse, -0x4, PT ;  /* 0xfffffffc1900780c */ /* 0x040fe20003f62270 */
[----:B------:R-:W-:Y:S02]  /*0eb0*/  @P4 IMAD.MOV.U32 R22, RZ, RZ, R7 ;  /* 0x000000ffff164224 */ /* 0x000fe400078e0007 */
[--C-:B------:R-:W-:Y:S01]  /*0ec0*/  @P4 IMAD.MOV.U32 R26, RZ, RZ, R8.reuse ;  /* 0x000000ffff1a4224 */ /* 0x100fe200078e0008 */
[----:B------:R-:W-:Y:S01]  /*0ed0*/  ISETP.EQ.AND P4, PT, R25, RZ, PT ;  /* 0x000000ff1900720c */ /* 0x000fe20003f82270 */
[----:B------:R-:W-:Y:S01]  /*0ee0*/  @P0 IMAD.MOV.U32 R22, RZ, RZ, R8 ;  /* 0x000000ffff160224 */ /* 0x000fe200078e0008 */
[----:B------:R-:W-:Y:S01]  /*0ef0*/  @P0 MOV R26, R9 ;  /* 0x00000009001a0202 */ /* 0x000fe20000000f00 */
[----:B------:R-:W-:Y:S02]  /*0f00*/  @P1 IMAD.MOV.U32 R22, RZ, RZ, R9 ;  /* 0x000000ffff161224 */ /* 0x000fe400078e0009 */
[----:B------:R-:W-:-:S02]  /*0f10*/  @P1 IMAD.MOV.U32 R26, RZ, RZ, R10 ;  /* 0x000000ffff1a1224 */ /* 0x000fc400078e000a */
[----:B------:R-:W-:Y:S02]  /*0f20*/  @P2 IMAD.MOV.U32 R22, RZ, RZ, R10 ;  /* 0x000000ffff162224 */ /* 0x000fe400078e000a */
[----:B------:R-:W-:Y:S01]  /*0f30*/  @P2 IMAD.MOV.U32 R26, RZ, RZ, R11 ;  /* 0x000000ffff1a2224 */ /* 0x000fe200078e000b */
[----:B------:R-:W-:Y:S01]  /*0f40*/  @P3 MOV R22, R11 ;  /* 0x0000000b00163202 */ /* 0x000fe20000000f00 */
[--C-:B------:R-:W-:Y:S02]  /*0f50*/  @P3 IMAD.MOV.U32 R26, RZ, RZ, R12.reuse ;  /* 0x000000ffff1a3224 */ /* 0x100fe400078e000c */
[----:B------:R-:W-:Y:S02]  /*0f60*/  @P4 IMAD.MOV.U32 R22, RZ, RZ, R12 ;  /* 0x000000ffff164224 */ /* 0x000fe400078e000c */
[--C-:B------:R-:W-:Y:S02]  /*0f70*/  @P4 IMAD.MOV.U32 R26, RZ, RZ, R15.reuse ;  /* 0x000000ffff1a4224 */ /* 0x100fe400078e000f */
[----:B------:R-:W-:Y:S01]  /*0f80*/  @P5 IMAD.MOV.U32 R22, RZ, RZ, R15 ;  /* 0x000000ffff165224 */ /* 0x000fe200078e000f */
[----:B------:R-:W-:Y:S06]  /*0f90*/  @!P6 BRA `(.L_x_10) ;  /* 0x00000000002ce947 */ /* 0x000fec0003800000 */
[----:B------:R-:W-:Y:S01]  /*0fa0*/  @P0 MOV R23, R7 ;  /* 0x0000000700170202 */ /* 0x000fe20000000f00 */
[----:B------:R-:W-:Y:S01]  /*0fb0*/  @P1 IMAD.MOV.U32 R23, RZ, RZ, R8 ;  /* 0x000000ffff171224 */ /* 0x000fe200078e0008 */
[----:B------:R-:W-:Y:S01]  /*0fc0*/  ISETP.EQ.AND P0, PT, R25, 0x8, PT ;  /* 0x000000081900780c */ /* 0x000fe20003f02270 */
[----:B------:R-:W-:Y:S01]  /*0fd0*/  @P2 IMAD.MOV.U32 R23, RZ, RZ, R9 ;  /* 0x000000ffff172224 */ /* 0x000fe200078e0009 */
[----:B------:R-:W-:Y:S01]  /*0fe0*/  LOP3.LUT R25, R24, 0x1f, RZ, 0xc0, !PT ;  /* 0x0000001f18197812 */ /* 0x000fe200078ec0ff */
[----:B------:R-:W-:Y:S02]  /*0ff0*/  @P3 IMAD.MOV.U32 R23, RZ, RZ, R10 ;  /* 0x000000ffff173224 */ /* 0x000fe400078e000a */
[----:B------:R-:W-:Y:S01]  /*1000*/  @P4 IMAD.MOV.U32 R23, RZ, RZ, R11 ;  /* 0x000000ffff174224 */ /* 0x000fe200078e000b */
[----:B------:R-:W-:Y:S02]  /*1010*/  @P5 MOV R23, R12 ;  /* 0x0000000c00175202 */ /* 0x000fe40000000f00 */
[----:B------:R-:W-:-:S05]  /*1020*/  SHF.L.W.U32.HI R26, R22, R25, R26 ;  /* 0x00000019161a7219 */ /* 0x000fca0000010e1a */
[----:B------:R-:W-:-:S05]  /*1030*/  @P0 IMAD.MOV.U32 R23, RZ, RZ, R15 ;  /* 0x000000ffff170224 */ /* 0x000fca00078e000f */
[----:B------:R-:W-:-:S07]  /*1040*/  SHF.L.W.U32.HI R22, R23, R25, R22 ;  /* 0x0000001917167219 */ /* 0x000fce0000010e16 */
.L_x_10:
[----:B------:R-:W-:Y:S05]  /*1050*/  BSYNC.RECONVERGENT B1 ;  /* 0x0000000000017941 */ /* 0x000fea0003800200 */
.L_x_9:
[C---:B------:R-:W-:Y:S01]  /*1060*/  SHF.L.W.U32.HI R15, R22.reuse, 0x2, R26 ;  /* 0x00000002160f7819 */ /* 0x040fe20000010e1a */
[----:B------:R-:W-:Y:S01]  /*1070*/  IMAD.SHL.U32 R22, R22, 0x4, RZ ;  /* 0x0000000416167824 */ /* 0x000fe200078e00ff */
[----:B------:R-:W-:Y:S01]  /*1080*/  UMOV UR4, 0x54442d19 ;  /* 0x54442d1900047882 */ /* 0x000fe20000000000 */
[----:B------:R-:W-:Y:S01]  /*1090*/  UMOV UR5, 0x3bf921fb ;  /* 0x3bf921fb00057882 */ /* 0x000fe20000000000 */
[----:B------:R-:W-:Y:S02]  /*10a0*/  SHF.R.S32.HI R23, RZ, 0x1f, R15 ;  /* 0x0000001fff177819 */ /* 0x000fe4000001140f */
[----:B------:R-:W-:Y:S02]  /*10b0*/  ISETP.GE.AND P1, PT, R6, RZ, PT ;  /* 0x000000ff0600720c */ /* 0x000fe40003f26270 */
[C---:B------:R-:W-:Y:S02]  /*10c0*/  LOP3.LUT R22, R23.reuse, R22, RZ, 0x3c, !PT ;  /* 0x0000001617167212 */ /* 0x040fe400078e3cff */
[----:B------:R-:W-:-:S02]  /*10d0*/  LOP3.LUT R23, R23, R15, RZ, 0x3c, !PT ;  /* 0x0000000f17177212 */ /* 0x000fc400078e3cff */
[----:B------:R-:W-:Y:S02]  /*10e0*/  SHF.R.U32.HI R26, RZ, 0x1e, R26 ;  /* 0x0000001eff1a7819 */ /* 0x000fe4000001161a */
[C---:B------:R-:W-:Y:S02]  /*10f0*/  LOP3.LUT R31, R15.reuse, R6, RZ, 0x3c, !PT ;  /* 0x000000060f1f7212 */ /* 0x040fe400078e3cff */
[----:B------:R-:W0:Y:S01]  /*1100*/  I2F.F64.S64 R22, R22 ;  /* 0x0000001600167312 */ /* 0x000e220000301c00 */
[----:B------:R-:W-:Y:S02]  /*1110*/  LEA.HI R15, R15, R26, RZ, 0x1 ;  /* 0x0000001a0f0f7211 */ /* 0x000fe400078f08ff */
[----:B------:R-:W-:-:S03]  /*1120*/  ISETP.GE.AND P0, PT, R31, RZ, PT ;  /* 0x000000ff1f00720c */ /* 0x000fc60003f06270 */
[----:B------:R-:W-:-:S04]  /*1130*/  IMAD.MOV R26, RZ, RZ, -R15 ;  /* 0x000000ffff1a7224 */ /* 0x000fc800078e0a0f */
[----:B------:R-:W-:Y:S01]  /*1140*/  @!P1 IMAD.MOV.U32 R15, RZ, RZ, R26 ;  /* 0x000000ffff0f9224 */ /* 0x000fe200078e001a */
[----:B0-----:R-:W-:-:S10]  /*1150*/  DMUL R24, R22, UR4 ;  /* 0x0000000416187c28 */ /* 0x001fd40008000000 */
[----:B------:R-:W0:Y:S02]  /*1160*/  F2F.F32.F64 R24, R24 ;  /* 0x0000001800187310 */ /* 0x000e240000301000 */
[----:B0-----:R-:W-:-:S07]  /*1170*/  FSEL R23, -R24, R24, !P0 ;  /* 0x0000001818177208 */ /* 0x001fce0004000100 */
.L_x_7:
[----:B------:R-:W-:Y:S05]  /*1180*/  BSYNC.RECONVERGENT B0 ;  /* 0x0000000000007941 */ /* 0x000fea0003800200 */
.L_x_6:
[----:B------:R-:W-:Y:S01]  /*1190*/  MOV R25, 0x37cbac00 ;  /* 0x37cbac0000197802 */ /* 0x000fe20000000f00 */
[----:B------:R-:W-:Y:S01]  /*11a0*/  FMUL R22, R23, R23 ;  /* 0x0000001717167220 */ /* 0x000fe20000400000 */
[C---:B------:R-:W-:Y:S01]  /*11b0*/  LOP3.LUT R26, R15.reuse, 0x1, RZ, 0xc0, !PT ;  /* 0x000000010f1a7812 */ /* 0x040fe200078ec0ff */
[----:B------:R-:W-:Y:S01]  /*11c0*/  IMAD.MOV.U32 R31, RZ, RZ, 0x3c0885e4 ;  /* 0x3c0885e4ff1f7424 */ /* 0x000fe200078e00ff */
[----:B------:R-:W-:Y:S01]  /*11d0*/  LOP3.LUT P1, RZ, R15, 0x2, RZ, 0xc0, !PT ;  /* 0x000000020fff7812 */ /* 0x000fe2000782c0ff */
[----:B------:R-:W-:Y:S01]  /*11e0*/  FFMA R24, R22, R25, -0.0013887860113754868507 ;  /* 0xbab607ed16187423 */ /* 0x000fe20000000019 */
[----:B------:R-:W-:Y:S01]  /*11f0*/  ISETP.NE.U32.AND P0, PT, R26, 0x1, PT ;  /* 0x000000011a00780c */ /* 0x000fe20003f05070 */
[----:B------:R-:W-:Y:S01]  /*1200*/  IMAD.MOV.U32 R26, RZ, RZ, 0x3e2aaaa8 ;  /* 0x3e2aaaa8ff1a7424 */ /* 0x000fe200078e00ff */
[----:B------:R-:W-:Y:S01]  /*1210*/  ISETP.NE.AND P2, PT, R14, RZ, PT ;  /* 0x000000ff0e00720c */ /* 0x000fe20003f45270 */
[----:B------:R-:W-:Y:S01]  /*1220*/  BSSY.RECONVERGENT B0, `(.L_x_11) ;  /* 0x000006a000007945 */ /* 0x000fe20003800200 */
[----:B------:R-:W-:-:S02]  /*1230*/  FSEL R25, R24, -0.00019574658654164522886, !P0 ;  /* 0xb94d415318197808 */ /* 0x000fc40004000000 */
[----:B------:R-:W-:Y:S02]  /*1240*/  FSEL R31, R31, 0.041666727513074874878, P0 ;  /* 0x3d2aaabb1f1f7808 */ /* 0x000fe40000000000 */
[----:B------:R-:W-:Y:S02]  /*1250*/  FSEL R15, R23, 1, P0 ;  /* 0x3f800000170f7808 */ /* 0x000fe40000000000 */
[----:B------:R-:W-:Y:S01]  /*1260*/  FSEL R26, -R26, -0.4999999701976776123, P0 ;  /* 0xbeffffff1a1a7808 */ /* 0x000fe20000000100 */
[C---:B------:R-:W-:Y:S01]  /*1270*/  FFMA R25, R22.reuse, R25, R31 ;  /* 0x0000001916197223 */ /* 0x040fe2000000001f */
[----:B------:R-:W-:Y:S02]  /*1280*/  IMAD.MOV.U32 R31, RZ, RZ, R30 ;  /* 0x000000ffff1f7224 */ /* 0x000fe400078e001e */
[C---:B------:R-:W-:Y:S01]  /*1290*/  FFMA R24, R22.reuse, R15, RZ ;  /* 0x0000000f16187223 */ /* 0x040fe200000000ff */
[----:B------:R-:W-:Y:S01]  /*12a0*/  FFMA R25, R22, R25, R26 ;  /* 0x0000001916197223 */ /* 0x000fe2000000001a */
[----:B------:R-:W-:-:S03]  /*12b0*/  IMAD.MOV.U32 R22, RZ, RZ, R29 ;  /* 0x000000ffff167224 */ /* 0x000fc600078e001d */
[----:B------:R-:W-:-:S04]  /*12c0*/  FFMA R24, R24, R25, R15 ;  /* 0x0000001918187223 */ /* 0x000fc8000000000f */
[----:B------:R-:W-:-:S04]  /*12d0*/  @P1 FADD R24, RZ, -R24 ;  /* 0x80000018ff181221 */ /* 0x000fc80000000000 */
[----:B-----5:R-:W-:-:S04]  /*12e0*/  FMUL R15, R13, R24 ;  /* 0x000000180d0f7220 */ /* 0x020fc80000400000 */
[----:B------:R-:W-:Y:S01]  /*12f0*/  FFMA R15, R28, R27, -R15 ;  /* 0x0000001b1c0f7223 */ /* 0x000fe2000000080f */
[----:B------:R-:W-:Y:S06]  /*1300*/  @!P2 BRA `(.L_x_12) ;  /* 0x00000004006ca947 */ /* 0x000fec0003800000 */
[----:B------:R-:W-:-:S13]  /*1310*/  FSETP.NEU.AND P0, PT, |R6|, +INF , PT ;  /* 0x7f8000000600780b */ /* 0x000fda0003f0d200 */
[----:B------:R-:W-:Y:S01]  /*1320*/  @!P0 FMUL R22, RZ, R6 ;  /* 0x00000006ff168220 */ /* 0x000fe20000400000 */
[----:B------:R-:W-:Y:S01]  /*1330*/  @!P0 MOV R31, RZ ;  /* 0x000000ff001f8202 */ /* 0x000fe20000000f00 */
[----:B------:R-:W-:Y:S06]  /*1340*/  @!P0 BRA `(.L_x_12) ;  /* 0x00000004005c8947 */ /* 0x000fec0003800000 */
[----:B------:R-:W-:Y:S01]  /*1350*/  IMAD.SHL.U32 R22, R6, 0x100, RZ ;  /* 0x0000010006167824 */ /* 0x000fe200078e00ff */
[----:B------:R-:W-:Y:S01]  /*1360*/  UMOV UR4, URZ ;  /* 0x000000ff00047c82 */ /* 0x000fe20008000000 */
[----:B------:R-:W-:Y:S02]  /*1370*/  IMAD.MOV.U32 R27, RZ, RZ, RZ ;  /* 0x000000ffff1b7224 */ /* 0x000fe400078e00ff */
[----:B------:R-:W-:Y:S01]  /*1380*/  IMAD.MOV.U32 R31, RZ, RZ, RZ ;  /* 0x000000ffff1f7224 */ /* 0x000fe200078e00ff */
[----:B------:R-:W-:-:S07]  /*1390*/  LOP3.LUT R33, R22, 0x80000000, RZ, 0xfc, !PT ;  /* 0x8000000016217812 */ /* 0x000fce00078efcff */
.L_x_13:
[----:B------:R-:W0:Y:S02]  /*13a0*/  LDC.64 R22, c[0x4][0x158] ;  /* 0x01005600ff167b82 */ /* 0x000e240000000a00 */
[----:B0-----:R-:W-:-:S05]  /*13b0*/  IMAD.WIDE.U32 R24, R31, 0x4, R22 ;  /* 0x000000041f187825 */ /* 0x001fca00078e0016 */
[----:B------:R-:W2:Y:S01]  /*13c0*/  LDG.E.CONSTANT R22, desc[UR6][R24.64] ;  /* 0x0000000618167981 */ /* 0x000ea2000c1e9900 */
[C---:B------:R-:W-:Y:S01]  /*13d0*/  IMAD.SHL.U32 R26, R31.reuse, 0x4, RZ ;  /* 0x000000041f1a7824 */ /* 0x040fe200078e00ff */
[----:B------:R-:W-:-:S04]  /*13e0*/  IADD3 R31, PT, PT, R31, 0x1, RZ ;  /* 0x000000011f1f7810 */ /* 0x000fc80007ffe0ff */
        /* <DEDUP_REMOVED lines=22> */
[----:B------:R-:W-:-:S05]  /*1550*/  SHF.R.U32.HI R22, RZ, 0x5, R22 ;  /* 0x00000005ff167819 */ /* 0x000fca0000011616 */
[----:B------:R-:W-:-:S05]  /*1560*/  IMAD.U32 R25, R22, -0x4, RZ ;  /* 0xfffffffc16197824 */ /* 0x000fca00078e00ff */
[C---:B------:R-:W-:Y:S02]  /*1570*/  ISETP.EQ.AND P3, PT, R25.reuse, -0x18, PT ;  /* 0xffffffe81900780c */ /* 0x040fe40003f62270 */
[C---:B------:R-:W-:Y:S02]  /*1580*/  ISETP.EQ.AND P4, PT, R25.reuse, -0x14, PT ;  /* 0xffffffec1900780c */ /* 0x040fe40003f82270 */
[C---:B------:R-:W-:Y:S02]  /*1590*/  ISETP.EQ.AND P0, PT, R25.reuse, -0x10, PT ;  /* 0xfffffff01900780c */ /* 0x040fe40003f02270 */
[C---:B------:R-:W-:Y:S02]  /*15a0*/  ISETP.EQ.AND P1, PT, R25.reuse, -0xc, PT ;  /* 0xfffffff41900780c */ /* 0x040fe40003f22270 */
[C---:B------:R-:W-:Y:S02]  /*15b0*/  ISETP.EQ.AND P2, PT, R25.reuse, -0x8, PT ;  /* 0xfffffff81900780c */ /* 0x040fe40003f42270 */
[----:B------:R-:W-:-:S03]  /*15c0*/  ISETP.EQ.AND P5, PT, R25, 0x4, PT ;  /* 0x000000041900780c */ /* 0x000fc60003fa2270 */
[----:B------:R-:W-:Y:S01]  /*15d0*/  @P3 IMAD.MOV.U32 R26, RZ, RZ, R7 ;  /* 0x000000ffff1a3224 */ /* 0x000fe200078e0007 */
[C---:B------:R-:W-:Y:S01]  /*15e0*/  ISETP.EQ.AND P3, PT, R25.reuse, -0x4, PT ;  /* 0xfffffffc1900780c */ /* 0x040fe20003f62270 */
[--C-:B------:R-:W-:Y:S01]  /*15f0*/  @P4 IMAD.MOV.U32 R26, RZ, RZ, R8.reuse ;  /* 0x000000ffff1a4224 */ /* 0x100fe200078e0008 */
[----:B------:R-:W-:Y:S01]  /*1600*/  @P4 MOV R22, R7 ;  /* 0x0000000700164202 */ /* 0x000fe20000000f00 */
[----:B------:R-:W-:Y:S01]  /*1610*/  @P0 IMAD.MOV.U32 R22, RZ, RZ, R8 ;  /* 0x000000ffff160224 */ /* 0x000fe200078e0008 */
[----:B------:R-:W-:Y:S01]  /*1620*/  ISETP.EQ.AND P4, PT, R25, RZ, PT ;  /* 0x000000ff1900720c */ /* 0x000fe20003f82270 */
[----:B------:R-:W-:Y:S01]  /*1630*/  @P0 IMAD.MOV.U32 R26, RZ, RZ, R9 ;  /* 0x000000ffff1a0224 */ /* 0x000fe200078e0009 */
[----:B------:R-:W-:Y:S01]  /*1640*/  @P1 MOV R22, R9 ;  /* 0x0000000900161202 */ /* 0x000fe20000000f00 */
[--C-:B------:R-:W-:Y:S02]  /*1650*/  @P1 IMAD.MOV.U32 R26, RZ, RZ, R10.reuse ;  /* 0x000000ffff1a1224 */ /* 0x100fe400078e000a */
[----:B------:R-:W-:-:S02]  /*1660*/  @P2 IMAD.MOV.U32 R22, RZ, RZ, R10 ;  /* 0x000000ffff162224 */ /* 0x000fc400078e000a */
[----:B------:R-:W-:Y:S02]  /*1670*/  @P2 IMAD.MOV.U32 R26, RZ, RZ, R11 ;  /* 0x000000ffff1a2224 */ /* 0x000fe400078e000b */
[----:B------:R-:W-:Y:S01]  /*1680*/  @P3 MOV R22, R11 ;  /* 0x0000000b00163202 */ /* 0x000fe20000000f00 */
[----:B------:R-:W-:-:S03]  /*1690*/  @P3 IMAD.MOV.U32 R26, RZ, RZ, R12 ;  /* 0x000000ffff1a3224 */ /* 0x000fc600078e000c */
[----:B------:R-:W-:Y:S01]  /*16a0*/  @P4 IMAD.MOV.U32 R22, RZ, RZ, R12 ;  /* 0x000000ffff164224 */ /* 0x000fe200078e000c */
[----:B------:R-:W-:Y:S01]  /*16b0*/  @P5 MOV R22, R27 ;  /* 0x0000001b00165202 */ /* 0x000fe20000000f00 */
[----:B------:R-:W-:Y:S01]  /*16c0*/  @P4 IMAD.MOV.U32 R26, RZ, RZ, R27 ;  /* 0x000000ffff1a4224 */ /* 0x000fe200078e001b */
[----:B------:R-:W-:Y:S06]  /*16d0*/  @!P6 BRA `(.L_x_15) ;  /* 0x00000000002ce947 */ /* 0x000fec0003800000 */
[----:B------:R-:W-:Y:S01]  /*16e0*/  @P0 IMAD.MOV.U32 R23, RZ, RZ, R7 ;  /* 0x000000ffff170224 */ /* 0x000fe200078e0007 */
[----:B------:R-:W-:Y:S01]  /*16f0*/  ISETP.EQ.AND P0, PT, R25, 0x8, PT ;  /* 0x000000081900780c */ /* 0x000fe20003f02270 */
[----:B------:R-:W-:Y:S01]  /*1700*/  @P1 IMAD.MOV.U32 R23, RZ, RZ, R8 ;  /* 0x000000ffff171224 */ /* 0x000fe200078e0008 */
[----:B------:R-:W-:Y:S01]  /*1710*/  LOP3.LUT R25, R24, 0x1f, RZ, 0xc0, !PT ;  /* 0x0000001f18197812 */ /* 0x000fe200078ec0ff */
[----:B------:R-:W-:Y:S01]  /*1720*/  @P2 IMAD.MOV.U32 R23, RZ, RZ, R9 ;  /* 0x000000ffff172224 */ /* 0x000fe200078e0009 */
[----:B------:R-:W-:Y:S01]  /*1730*/  @P3 MOV R23, R10 ;  /* 0x0000000a00173202 */ /* 0x000fe20000000f00 */
[----:B------:R-:W-:Y:S01]  /*1740*/  @P4 IMAD.MOV.U32 R23, RZ, RZ, R11 ;  /* 0x000000ffff174224 */ /* 0x000fe200078e000b */
[----:B------:R-:W-:Y:S01]  /*1750*/  SHF.L.W.U32.HI R26, R22, R25, R26 ;  /* 0x00000019161a7219 */ /* 0x000fe20000010e1a */
[----:B------:R-:W-:-:S06]  /*1760*/  @P5 IMAD.MOV.U32 R23, RZ, RZ, R12 ;  /* 0x000000ffff175224 */ /* 0x000fcc00078e000c */
[----:B------:R-:W-:-:S05]  /*1770*/  @P0 IMAD.MOV.U32 R23, RZ, RZ, R27 ;  /* 0x000000ffff170224 */ /* 0x000fca00078e001b */
[----:B------:R-:W-:-:S07]  /*1780*/  SHF.L.W.U32.HI R22, R23, R25, R22 ;  /* 0x0000001917167219 */ /* 0x000fce0000010e16 */
.L_x_15:
[----:B------:R-:W-:Y:S05]  /*1790*/  BSYNC.RECONVERGENT B1 ;  /* 0x0000000000017941 */ /* 0x000fea0003800200 */
.L_x_14:
[C---:B------:R-:W-:Y:S01]  /*17a0*/  SHF.L.W.U32.HI R27, R22.reuse, 0x2, R26 ;  /* 0x00000002161b7819 */ /* 0x040fe20000010e1a */
[----:B------:R-:W-:Y:S01]  /*17b0*/  UMOV UR4, 0x54442d19 ;  /* 0x54442d1900047882 */ /* 0x000fe20000000000 */
[----:B------:R-:W-:Y:S01]  /*17c0*/  SHF.L.U32 R22, R22, 0x2, RZ ;  /* 0x0000000216167819 */ /* 0x000fe200000006ff */
        /* <DEDUP_REMOVED lines=15> */
.L_x_12:
[----:B------:R-:W-:Y:S05]  /*18c0*/  BSYNC.RECONVERGENT B0 ;  /* 0x0000000000007941 */ /* 0x000fea0003800200 */
.L_x_11:
[----:B------:R-:W-:Y:S01]  /*18d0*/  ISETP.NE.AND P2, PT, R14, RZ, PT ;  /* 0x000000ff0e00720c */ /* 0x000fe20003f45270 */
[----:B------:R-:W-:Y:S02]  /*18e0*/  IMAD.MOV.U32 R14, RZ, RZ, 0x37cbac00 ;  /* 0x37cbac00ff0e7424 */ /* 0x000fe400078e00ff */
[----:B------:R-:W-:Y:S01]  /*18f0*/  FMUL R23, R22, R22 ;  /* 0x0000001616177220 */ /* 0x000fe20000400000 */
[----:B------:R-:W-:Y:S01]  /*1900*/  LOP3.LUT R25, R31, 0x1, RZ, 0xc0, !PT ;  /* 0x000000011f197812 */ /* 0x000fe200078ec0ff */
[----:B------:R-:W-:Y:S01]  /*1910*/  IMAD.MOV.U32 R27, RZ, RZ, 0x3e2aaaa8 ;  /* 0x3e2aaaa8ff1b7424 */ /* 0x000fe200078e00ff */
[----:B------:R-:W-:Y:S01]  /*1920*/  MOV R26, 0x3c0885e4 ;  /* 0x3c0885e4001a7802 */ /* 0x000fe20000000f00 */
[----:B------:R-:W-:Y:S01]  /*1930*/  FFMA R24, R23, R14, -0.0013887860113754868507 ;  /* 0xbab607ed17187423 */ /* 0x000fe2000000000e */
[----:B------:R-:W-:Y:S01]  /*1940*/  ISETP.NE.U32.AND P0, PT, R25, 0x1, PT ;  /* 0x000000011900780c */ /* 0x000fe20003f05070 */
[----:B------:R-:W-:Y:S01]  /*1950*/  BSSY.RECONVERGENT B0, `(.L_x_16) ;  /* 0x0000068000007945 */ /* 0x000fe20003800200 */
[----:B------:R-:W-:-:S02]  /*1960*/  LOP3.LUT P1, RZ, R31, 0x2, RZ, 0xc0, !PT ;  /* 0x000000021fff7812 */ /* 0x000fc4000782c0ff */
[----:B------:R-:W-:Y:S02]  /*1970*/  FSEL R24, R24, -0.00019574658654164522886, !P0 ;  /* 0xb94d415318187808 */ /* 0x000fe40004000000 */
[----:B------:R-:W-:Y:S02]  /*1980*/  FSEL R32, R26, 0.041666727513074874878, P0 ;  /* 0x3d2aaabb1a207808 */ /* 0x000fe40000000000 */
[----:B------:R-:W-:Y:S02]  /*1990*/  FSEL R22, R22, 1, P0 ;  /* 0x3f80000016167808 */ /* 0x000fe40000000000 */
[----:B------:R-:W-:Y:S01]  /*19a0*/  FSEL R31, -R27, -0.4999999701976776123, P0 ;  /* 0xbeffffff1b1f7808 */ /* 0x000fe20000000100 */
[C---:B------:R-:W-:Y:S02]  /*19b0*/  FFMA R24, R23.reuse, R24, R32 ;  /* 0x0000001817187223 */ /* 0x040fe40000000020 */
[C---:B------:R-:W-:Y:S02]  /*19c0*/  FFMA R25, R23.reuse, R22, RZ ;  /* 0x0000001617197223 */ /* 0x040fe400000000ff */
[----:B------:R-:W-:-:S04]  /*19d0*/  FFMA R24, R23, R24, R31 ;  /* 0x0000001817187223 */ /* 0x000fc8000000001f */
[----:B------:R-:W-:-:S04]  /*19e0*/  FFMA R25, R25, R24, R22 ;  /* 0x0000001819197223 */ /* 0x000fc80000000016 */
[----:B------:R-:W-:-:S04]  /*19f0*/  @P1 FADD R25, RZ, -R25 ;  /* 0x80000019ff191221 */ /* 0x000fc80000000000 */
[----:B------:R-:W-:Y:S01]  /*1a00*/  FMUL R28, R28, R25 ;  /* 0x000000191c1c7220 */ /* 0x000fe20000400000 */
[----:B------:R-:W-:Y:S06]  /*1a10*/  @!P2 BRA `(.L_x_17) ;  /* 0x00000004006ca947 */ /* 0x000fec0003800000 */
        /* <DEDUP_REMOVED lines=9> */
.L_x_18:
[----:B------:R-:W0:Y:S02]  /*1ab0*/  LDC.64 R22, c[0x4][0x158] ;  /* 0x01005600ff167b82 */ /* 0x000e240000000a00 */
[----:B0-----:R-:W-:-:S06]  /*1ac0*/  IMAD.WIDE.U32 R22, R31, 0x4, R22 ;  /* 0x000000041f167825 */ /* 0x001fcc00078e0016 */
[----:B------:R-:W2:Y:S01]  /*1ad0*/  LDG.E.CONSTANT R22, desc[UR6][R22.64] ;  /* 0x0000000616167981 */ /* 0x000ea2000c1e9900 */
[C---:B------:R-:W-:Y:S02]  /*1ae0*/  IMAD.SHL.U32 R30, R31.reuse, 0x4, RZ ;  /* 0x000000041f1e7824 */ /* 0x040fe400078e00ff */
[----:B------:R-:W-:-:S03]  /*1af0*/  VIADD R31, R31, 0x1 ;  /* 0x000000011f1f7836 */ /* 0x000fc60000000000 */
[C---:B------:R-:W-:Y:S02]  /*1b00*/  ISETP.EQ.AND P0, PT, R30.reuse, RZ, PT ;  /* 0x000000ff1e00720c */ /* 0x040fe40003f02270 */
[C---:B------:R-:W-:Y:S02]  /*1b10*/  ISETP.EQ.AND P5, PT, R30.reuse, 0x4, PT ;  /* 0x000000041e00780c */ /* 0x040fe40003fa2270 */
        /* <DEDUP_REMOVED lines=10> */
[-C--:B------:R-:W-:Y:S01]  /*1bc0*/  @P0 MOV R7, R24.reuse ;  /* 0x0000001800070202 */ /* 0x080fe20000000f00 */
[--C-:B------:R-:W-:Y:S01]  /*1bd0*/  @P3 IMAD.MOV.U32 R10, RZ, RZ, R24.reuse ;  /* 0x000000ffff0a3224 */ /* 0x100fe200078e0018 */
[----:B------:R-:W-:Y:S01]  /*1be0*/  @P2 MOV R11, R24 ;  /* 0x00000018000b2202 */ /* 0x000fe20000000f00 */
[----:B------:R-:W-:-:S08]  /*1bf0*/  @P1 IMAD.MOV.U32 R12, RZ, RZ, R24 ;  /* 0x000000ffff0c1224 */ /* 0x000fd000078e0018 */
[----:B------:R-:W-:Y:S05]  /*1c00*/  @P6 BRA `(.L_x_18) ;  /* 0xfffffffc00a86947 */ /* 0x000fea000383ffff */
        /* <DEDUP_REMOVED lines=13> */
[----:B------:R-:W-:Y:S02]  /*1ce0*/  @P3 MOV R30, R7 ;  /* 0x00000007001e3202 */ /* 0x000fe40000000f00 */
[----:B------:R-:W-:Y:S01]  /*1cf0*/  @P4 IMAD.MOV.U32 R22, RZ, RZ, R7 ;  /* 0x000000ffff164224 */ /* 0x000fe200078e0007 */
[C---:B------:R-:W-:Y:S01]  /*1d00*/  ISETP.EQ.AND P3, PT, R25.reuse, -0x4, PT ;  /* 0xfffffffc1900780c */ /* 0x040fe20003f62270 */
[--C-:B------:R-:W-:Y:S01]  /*1d10*/  @P4 IMAD.MOV.U32 R30, RZ, RZ, R8.reuse ;  /* 0x000000ffff1e4224 */ /* 0x100fe200078e0008 */
[----:B------:R-:W-:Y:S01]  /*1d20*/  ISETP.EQ.AND P4, PT, R25, RZ, PT ;  /* 0x000000ff1900720c */ /* 0x000fe20003f82270 */
[----:B------:R-:W-:Y:S01]  /*1d30*/  @P2 IMAD.MOV.U32 R22, RZ, RZ, R8 ;  /* 0x000000ffff162224 */ /* 0x000fe200078e0008 */
[----:B------:R-:W-:Y:S01]  /*1d40*/  @P2 MOV R30, R9 ;  /* 0x00000009001e2202 */ /* 0x000fe20000000f00 */
[----:B------:R-:W-:Y:S02]  /*1d50*/  @P1 IMAD.MOV.U32 R22, RZ, RZ, R9 ;  /* 0x000000ffff161224 */ /* 0x000fe400078e0009 */
[--C-:B------:R-:W-:Y:S01]  /*1d60*/  @P1 IMAD.MOV.U32 R30, RZ, RZ, R10.reuse ;  /* 0x000000ffff1e1224 */ /* 0x100fe200078e000a */
[----:B------:R-:W-:Y:S01]  /*1d70*/  @P0 MOV R30, R11 ;  /* 0x0000000b001e0202 */ /* 0x000fe20000000f00 */
[----:B------:R-:W-:-:S04]  /*1d80*/  @P0 IMAD.MOV.U32 R22, RZ, RZ, R10 ;  /* 0x000000ffff160224 */ /* 0x000fc800078e000a */
[----:B------:R-:W-:Y:S02]  /*1d90*/  @P3 IMAD.MOV.U32 R22, RZ, RZ, R11 ;  /* 0x000000ffff163224 */ /* 0x000fe400078e000b */
[--C-:B------:R-:W-:Y:S01]  /*1da0*/  @P3 IMAD.MOV.U32 R30, RZ, RZ, R12.reuse ;  /* 0x000000ffff1e3224 */ /* 0x100fe200078e000c */
[----:B------:R-:W-:Y:S01]  /*1db0*/  @P4 MOV R30, R29 ;  /* 0x0000001d001e4202 */ /* 0x000fe20000000f00 */
[----:B------:R-:W-:Y:S02]  /*1dc0*/  @P4 IMAD.MOV.U32 R22, RZ, RZ, R12 ;  /* 0x000000ffff164224 */ /* 0x000fe400078e000c */
[----:B------:R-:W-:Y:S01]  /*1dd0*/  @P5 IMAD.MOV.U32 R22, RZ, RZ, R29 ;  /* 0x000000ffff165224 */ /* 0x000fe200078e001d */
[----:B------:R-:W-:Y:S06]  /*1de0*/  @!P6 BRA `(.L_x_20) ;  /* 0x00000000002ce947 */ /* 0x000fec0003800000 */
[----:B------:R-:W-:Y:S02]  /*1df0*/  @P2 IMAD.MOV.U32 R23, RZ, RZ, R7 ;  /* 0x000000ffff172224 */ /* 0x000fe400078e0007 */
[----:B------:R-:W-:Y:S01]  /*1e00*/  @P1 IMAD.MOV.U32 R23, RZ, RZ, R8 ;  /* 0x000000ffff171224 */ /* 0x000fe200078e0008 */
[----:B------:R-:W-:Y:S01]  /*1e10*/  @P0 MOV R23, R9 ;  /* 0x0000000900170202 */ /* 0x000fe20000000f00 */
[----:B------:R-:W-:Y:S01]  /*1e20*/  @P3 IMAD.MOV.U32 R23, RZ, RZ, R10 ;  /* 0x000000ffff173224 */ /* 0x000fe200078e000a */
[----:B------:R-:W-:Y:S01]  /*1e30*/  ISETP.EQ.AND P0, PT, R25, 0x8, PT ;  /* 0x000000081900780c */ /* 0x000fe20003f02270 */
[----:B------:R-:W-:Y:S01]  /*1e40*/  @P4 IMAD.MOV.U32 R23, RZ, RZ, R11 ;  /* 0x000000ffff174224 */ /* 0x000fe200078e000b */
[----:B------:R-:W-:Y:S01]  /*1e50*/  LOP3.LUT R25, R24, 0x1f, RZ, 0xc0, !PT ;  /* 0x0000001f18197812 */ /* 0x000fe200078ec0ff */
[----:B------:R-:W-:-:S03]  /*1e60*/  @P5 IMAD.MOV.U32 R23, RZ, RZ, R12 ;  /* 0x000000ffff175224 */ /* 0x000fc600078e000c */
[----:B------:R-:W-:-:S07]  /*1e70*/  SHF.L.W.U32.HI R30, R22, R25, R30 ;  /* 0x00000019161e7219 */ /* 0x000fce0000010e1e */
[----:B------:R-:W-:-:S04]  /*1e80*/  @P0 MOV R23, R29 ;  /* 0x0000001d00170202 */ /* 0x000fc80000000f00 */
[----:B------:R-:W-:-:S07]  /*1e90*/  SHF.L.W.U32.HI R22, R23, R25, R22 ;  /* 0x0000001917167219 */ /* 0x000fce0000010e16 */
.L_x_20:
[----:B------:R-:W-:Y:S05]  /*1ea0*/  BSYNC.RECONVERGENT B1 ;  /* 0x0000000000017941 */ /* 0x000fea0003800200 */
.L_x_19:
        /* <DEDUP_REMOVED lines=18> */
.L_x_17:
[----:B------:R-:W-:Y:S05]  /*1fd0*/  BSYNC.RECONVERGENT B0 ;  /* 0x0000000000007941 */ /* 0x000fea0003800200 */
.L_x_16:
[----:B------:R-:W2:Y:S01]  /*1fe0*/  LDG.E R20, desc[UR6][R20.64+0x8] ;  /* 0x0000080614147981 */ /* 0x000ea2000c1e1900 */
[----:B------:R-:W-:Y:S01]  /*1ff0*/  FMUL R6, R29, R29 ;  /* 0x0000001d1d067220 */ /* 0x000fe20000400000 */
[----:B------:R-:W-:Y:S01]  /*2000*/  LOP3.LUT R22, R30, 0x1, RZ, 0xc0, !PT ;  /* 0x000000011e167812 */ /* 0x000fe200078ec0ff */
[----:B------:R-:W-:Y:S01]  /*2010*/  FADD R15, R0, -R15 ;  /* 0x8000000f000f7221 */ /* 0x000fe20000000000 */
[----:B------:R-:W-:Y:S01]  /*2020*/  IADD3 R30, PT, PT, R30, 0x1, RZ ;  /* 0x000000011e1e7810 */ /* 0x000fe20007ffe0ff */
[----:B------:R-:W-:Y:S01]  /*2030*/  FFMA R14, R6, R14, -0.0013887860113754868507 ;  /* 0xbab607ed060e7423 */ /* 0x000fe2000000000e */
[----:B------:R-:W-:Y:S01]  /*2040*/  ISETP.NE.U32.AND P0, PT, R22, 0x1, PT ;  /* 0x000000011600780c */ /* 0x000fe20003f05070 */
[----:B------:R-:W-:Y:S01]  /*2050*/  BSSY.RECONVERGENT B0, `(.L_x_21) ;  /* 0x000001c000007945 */ /* 0x000fe20003800200 */
[----:B------:R-:W-:Y:S02]  /*2060*/  LOP3.LUT P1, RZ, R30, 0x2, RZ, 0xc0, !PT ;  /* 0x000000021eff7812 */ /* 0x000fe4000782c0ff */
[----:B------:R-:W-:-:S02]  /*2070*/  FSEL R25, R26, 0.041666727513074874878, !P0 ;  /* 0x3d2aaabb1a197808 */ /* 0x000fc40004000000 */
[----:B------:R-:W-:Y:S02]  /*2080*/  FSEL R23, R14, -0.00019574658654164522886, P0 ;  /* 0xb94d41530e177808 */ /* 0x000fe40000000000 */
[----:B------:R-:W-:Y:S02]  /*2090*/  FSEL R14, -R27, -0.4999999701976776123, !P0 ;  /* 0xbeffffff1b0e7808 */ /* 0x000fe40004000100 */
[----:B------:R-:W-:Y:S01]  /*20a0*/  FSEL R29, R29, 1, !P0 ;  /* 0x3f8000001d1d7808 */ /* 0x000fe20004000000 */
[----:B------:R-:W-:-:S04]  /*20b0*/  FFMA R23, R6, R23, R25 ;  /* 0x0000001706177223 */ /* 0x000fc80000000019 */
[C---:B------:R-:W-:Y:S01]  /*20c0*/  FFMA R14, R6.reuse, R23, R14 ;  /* 0x00000017060e7223 */ /* 0x040fe2000000000e */
[----:B------:R-:W-:-:S04]  /*20d0*/  FFMA R6, R6, R29, RZ ;  /* 0x0000001d06067223 */ /* 0x000fc800000000ff */
[----:B------:R-:W-:-:S04]  /*20e0*/  FFMA R6, R6, R14, R29 ;  /* 0x0000000e06067223 */ /* 0x000fc8000000001d */
[----:B------:R-:W-:-:S04]  /*20f0*/  @P1 FADD R6, RZ, -R6 ;  /* 0x80000006ff061221 */ /* 0x000fc80000000000 */
[----:B------:R-:W-:-:S04]  /*2100*/  FFMA R13, R13, R6, R28 ;  /* 0x000000060d0d7223 */ /* 0x000fc8000000001c */
[----:B------:R-:W-:-:S04]  /*2110*/  FADD R13, R2, -R13 ;  /* 0x8000000d020d7221 */ /* 0x000fc80000000000 */
[----:B------:R-:W-:-:S04]  /*2120*/  FMUL R6, R13, R13 ;  /* 0x0000000d0d067220 */ /* 0x000fc80000400000 */
[----:B------:R-:W-:Y:S01]  /*2130*/  FFMA R6, R15, R15, R6 ;  /* 0x0000000f0f067223 */ /* 0x000fe20000000006 */
[----:B--2---:R-:W-:-:S04]  /*2140*/  FADD R13, R3, -R20 ;  /* 0x80000014030d7221 */ /* 0x004fc80000000000 */
[----:B------:R-:W-:-:S04]  /*2150*/  FFMA R6, R13, R13, R6 ;  /* 0x0000000d0d067223 */ /* 0x000fc80000000006 */
[----:B------:R-:W-:Y:S01]  /*2160*/  VIADD R13, R6, 0xf3000000 ;  /* 0xf3000000060d7836 */ /* 0x000fe20000000000 */
[----:B------:R0:W1:Y:S04]  /*2170*/  MUFU.RSQ R15, R6 ;  /* 0x00000006000f7308 */ /* 0x0000680000001400 */
[----:B------:R-:W-:-:S13]  /*2180*/  ISETP.GT.U32.AND P0, PT, R13, 0x727fffff, PT ;  /* 0x727fffff0d00780c */ /* 0x000fda0003f04070 */
[----:B01----:R-:W-:Y:S05]  /*2190*/  @!P0 BRA `(.L_x_22) ;  /* 0x00000000000c8947 */ /* 0x003fea0003800000 */
[----:B------:R-:W-:-:S07]  /*21a0*/  MOV R22, 0x21c0 ;  /* 0x000021c000167802 */ /* 0x000fce0000000f00 */
[----:B------:R-:W-:Y:S05]  /*21b0*/  CALL.REL.NOINC `($__internal_0_$__cuda_sm20_sqrt_rn_f32_slowpath) ;  /* 0x0000000400047944 */ /* 0x000fea0003c00000 */
[----:B------:R-:W-:Y:S05]  /*21c0*/  BRA `(.L_x_23) ;  /* 0x0000000000107947 */ /* 0x000fea0003800000 */
.L_x_22:
[----:B------:R-:W-:Y:S01]  /*21d0*/  FMUL.FTZ R13, R6, R15 ;  /* 0x0000000f060d7220 */ /* 0x000fe20000410000 */
[----:B------:R-:W-:-:S03]  /*21e0*/  FMUL.FTZ R14, R15, 0.5 ;  /* 0x3f0000000f0e7820 */ /* 0x000fc60000410000 */
[----:B------:R-:W-:-:S04]  /*21f0*/  FFMA R6, -R13, R13, R6 ;  /* 0x0000000d0d067223 */ /* 0x000fc80000000106 */
[----:B------:R-:W-:-:S07]  /*2200*/  FFMA R13, R6, R14, R13 ;  /* 0x0000000e060d7223 */ /* 0x000fce000000000d */
.L_x_23:
[----:B------:R-:W-:Y:S05]  /*2210*/  BSYNC.RECONVERGENT B0 ;  /* 0x0000000000007941 */ /* 0x000fea0003800200 */
.L_x_21:
[----:B------:R-:W0:Y:S02]  /*2220*/  LDC.64 R14, c[0x0][0x3c0] ;  /* 0x0000f000ff0e7b82 */ /* 0x000e240000000a00 */
[----:B0-----:R-:W-:-:S06]  /*2230*/  IMAD.WIDE R14, R5, 0x4, R14 ;  /* 0x00000004050e7825 */ /* 0x001fcc00078e020e */
[----:B------:R-:W2:Y:S01]  /*2240*/  LDG.E R14, desc[UR6][R14.64] ;  /* 0x000000060e0e7981 */ /* 0x000ea2000c1e1900 */
[----:B------:R-:W-:Y:S01]  /*2250*/  BSSY.RECONVERGENT B0, `(.L_x_24) ;  /* 0x000000d000007945 */ /* 0x000fe20003800200 */
[----:B--2---:R-:W0:Y:S08]  /*2260*/  MUFU.RCP R6, R14 ;  /* 0x0000000e00067308 */ /* 0x004e300000001000 */
[----:B------:R-:W1:Y:S01]  /*2270*/  FCHK P0, R13, R14 ;  /* 0x0000000e0d007302 */ /* 0x000e620000000000 */
[----:B0-----:R-:W-:-:S04]  /*2280*/  FFMA R21, -R14, R6, 1 ;  /* 0x3f8000000e157423 */ /* 0x001fc80000000106 */
[----:B------:R-:W-:-:S04]  /*2290*/  FFMA R6, R6, R21, R6 ;  /* 0x0000001506067223 */ /* 0x000fc80000000006 */
[----:B------:R-:W-:-:S04]  /*22a0*/  FFMA R20, R6, R13, RZ ;  /* 0x0000000d06147223 */ /* 0x000fc800000000ff */
[----:B------:R-:W-:-:S04]  /*22b0*/  FFMA R21, -R14, R20, R13 ;  /* 0x000000140e157223 */ /* 0x000fc8000000010d */
[----:B------:R-:W-:Y:S01]  /*22c0*/  FFMA R6, R6, R21, R20 ;  /* 0x0000001506067223 */ /* 0x000fe20000000014 */
[----:B-1----:R-:W-:Y:S06]  /*22d0*/  @!P0 BRA `(.L_x_25) ;  /* 0x0000000000108947 */ /* 0x002fec0003800000 */
[----:B------:R-:W-:Y:S01]  /*22e0*/  IMAD.MOV.U32 R6, RZ, RZ, R13 ;  /* 0x000000ffff067224 */ /* 0x000fe200078e000d */
[----:B------:R-:W-:Y:S01]  /*22f0*/  MOV R20, 0x2320 ;  /* 0x0000232000147802 */ /* 0x000fe20000000f00 */
[----:B------:R-:W-:-:S07]  /*2300*/  IMAD.MOV.U32 R13, RZ, RZ, R14 ;  /* 0x000000ffff0d7224 */ /* 0x000fce00078e000e */
[----:B------:R-:W-:Y:S05]  /*2310*/  CALL.REL.NOINC `($__internal_1_$__cuda_sm3x_div_rn_noftz_f32_slowpath) ;  /* 0x0000000400047944 */ /* 0x000fea0003c00000 */
.L_x_25:
[----:B------:R-:W-:Y:S05]  /*2320*/  BSYNC.RECONVERGENT B0 ;  /* 0x0000000000007941 */ /* 0x000fea0003800200 */
.L_x_24:
[----:B------:R-:W0:Y:S01]  /*2330*/  LDC.64 R14, c[0x0][0x3b8] ;  /* 0x0000ee00ff0e7b82 */ /* 0x000e220000000a00 */
[----:B------:R-:W1:Y:S01]  /*2340*/  LDCU UR4, c[0x0][0x3c8] ;  /* 0x00007900ff0477ac */ /* 0x000e620008000800 */
[----:B0-----:R-:W-:-:S06]  /*2350*/  IMAD.WIDE R14, R5, 0x4, R14 ;  /* 0x00000004050e7825 */ /* 0x001fcc00078e020e */
[----:B------:R-:W2:Y:S01]  /*2360*/  LDG.E R14, desc[UR6][R14.64] ;  /* 0x000000060e0e7981 */ /* 0x000ea2000c1e1900 */
[----:B------:R-:W-:Y:S01]  /*2370*/  FMUL R6, R6, -R6 ;  /* 0x8000000606067220 */ /* 0x000fe20000400000 */
[----:B------:R-:W-:Y:S01]  /*2380*/  BSSY.RECONVERGENT B0, `(.L_x_26) ;  /* 0x0000011000007945 */ /* 0x000fe20003800200 */
[----:B--2---:R-:W-:-:S04]  /*2390*/  FADD R13, R14, 1 ;  /* 0x3f8000000e0d7421 */ /* 0x004fc80000000000 */
[----:B-1----:R-:W-:-:S04]  /*23a0*/  FMUL R13, R13, UR4 ;  /* 0x000000040d0d7c20 */ /* 0x002fc80008400000 */
[----:B------:R-:W-:-:S04]  /*23b0*/  FADD R20, R13, R13 ;  /* 0x0000000d0d147221 */ /* 0x000fc80000000000 */
[----:B------:R-:W-:-:S04]  /*23c0*/  FMUL R21, R13, R20 ;  /* 0x000000140d157220 */ /* 0x000fc80000400000 */
[----:B------:R-:W0:Y:S08]  /*23d0*/  MUFU.RCP R13, R21 ;  /* 0x00000015000d7308 */ /* 0x000e300000001000 */
[----:B------:R-:W1:Y:S01]  /*23e0*/  FCHK P0, R6, R21 ;  /* 0x0000001506007302 */ /* 0x000e620000000000 */
[----:B0-----:R-:W-:-:S04]  /*23f0*/  FFMA R20, -R21, R13, 1 ;  /* 0x3f80000015147423 */ /* 0x001fc8000000010d */
[----:B------:R-:W-:-:S04]  /*2400*/  FFMA R13, R13, R20, R13 ;  /* 0x000000140d0d7223 */ /* 0x000fc8000000000d */
[----:B------:R-:W-:-:S04]  /*2410*/  FFMA R20, R6, R13, RZ ;  /* 0x0000000d06147223 */ /* 0x000fc800000000ff */
[----:B------:R-:W-:-:S04]  /*2420*/  FFMA R15, -R21, R20, R6 ;  /* 0x00000014150f7223 */ /* 0x000fc80000000106 */
[----:B------:R-:W-:Y:S01]  /*2430*/  FFMA R13, R13, R15, R20 ;  /* 0x0000000f0d0d7223 */ /* 0x000fe20000000014 */
[----:B-1----:R-:W-:Y:S06]  /*2440*/  @!P0 BRA `(.L_x_27) ;  /* 0x0000000000108947 */ /* 0x002fec0003800000 */
[----:B------:R-:W-:Y:S02]  /*2450*/  MOV R13, R21 ;  /* 0x00000015000d7202 */ /* 0x000fe40000000f00 */
[----:B------:R-:W-:-:S07]  /*2460*/  MOV R20, 0x2480 ;  /* 0x0000248000147802 */ /* 0x000fce0000000f00 */
[----:B------:R-:W-:Y:S05]  /*2470*/  CALL.REL.NOINC `($__internal_1_$__cuda_sm3x_div_rn_noftz_f32_slowpath) ;  /* 0x0000000000ac7944 */ /* 0x000fea0003c00000 */
[----:B------:R-:W-:-:S07]  /*2480*/  IMAD.MOV.U32 R13, RZ, RZ, R6 ;  /* 0x000000ffff0d7224 */ /* 0x000fce00078e0006 */
.L_x_27:
[----:B------:R-:W-:Y:S05]  /*2490*/  BSYNC.RECONVERGENT B0 ;  /* 0x0000000000007941 */ /* 0x000fea0003800200 */
.L_x_26:
[----:B------:R-:W-:Y:S02]  /*24a0*/  IMAD.MOV.U32 R6, RZ, RZ, 0x3bbb989d ;  /* 0x3bbb989dff067424 */ /* 0x000fe400078e00ff */
[----:B------:R-:W-:Y:S02]  /*24b0*/  IMAD.MOV.U32 R15, RZ, RZ, 0x437c0000 ;  /* 0x437c0000ff0f7424 */ /* 0x000fe400078e00ff */
[----:B------:R-:W-:-:S04]  /*24c0*/  FFMA.SAT R6, R13, R6, 0.5 ;  /* 0x3f0000000d067423 */ /* 0x000fc80000002006 */
[----:B------:R-:W-:-:S04]  /*24d0*/  FFMA.RM R6, R6, R15, 12582913 ;  /* 0x4b40000106067423 */ /* 0x000fc8000000400f */
[C---:B------:R-:W-:Y:S01]  /*24e0*/  FADD R20, R6.reuse, -12583039 ;  /* 0xcb40007f06147421 */ /* 0x040fe20000000000 */
[----:B------:R-:W-:-:S03]  /*24f0*/  SHF.L.U32 R6, R6, 0x17, RZ ;  /* 0x0000001706067819 */ /* 0x000fc600000006ff */
[C---:B------:R-:W-:Y:S02]  /*2500*/  FFMA R22, R13.reuse, 1.4426950216293334961, -R20 ;  /* 0x3fb8aa3b0d167823 */ /* 0x040fe40000000814 */
[----:B------:R-:W0:Y:S02]  /*2510*/  LDC.64 R20, c[0x0][0x3a0] ;  /* 0x0000e800ff147b82 */ /* 0x000e240000000a00 */
[----:B------:R-:W-:-:S04]  /*2520*/  FFMA R22, R13, 1.925963033500011079e-08, R22 ;  /* 0x32a570600d167823 */ /* 0x000fc80000000016 */
[----:B------:R-:W1:Y:S02]  /*2530*/  MUFU.EX2 R13, R22 ;  /* 0x00000016000d7308 */ /* 0x000e640000000800 */
[----:B-1----:R-:W-:Y:S01]  /*2540*/  FMUL R13, R6, R13 ;  /* 0x0000000d060d7220 */ /* 0x002fe20000400000 */
[----:B0-----:R-:W-:-:S04]  /*2550*/  IMAD.WIDE R20, R5, 0x4, R20 ;  /* 0x0000000405147825 */ /* 0x001fc800078e0214 */
[----:B------:R-:W-:-:S05]  /*2560*/  FMUL R13, R14, R13 ;  /* 0x0000000d0e0d7220 */ /* 0x000fca0000400000 */
[----:B------:R0:W-:Y:S04]  /*2570*/  STG.E desc[UR6][R20.64], R13 ;  /* 0x0000000d14007986 */ /* 0x0001e8000c101906 */
[----:B------:R-:W2:Y:S01]  /*2580*/  LDG.E R5, desc[UR6][R16.64] ;  /* 0x0000000610057981 */ /* 0x000ea2000c1e1900 */
[----:B------:R-:W-:-:S05]  /*2590*/  VIADD R4, R4, 0x1 ;  /* 0x0000000104047836 */ /* 0x000fca0000000000 */
[----:B--2---:R-:W-:-:S13]  /*25a0*/  ISETP.GE.AND P0, PT, R4, R5, PT ;  /* 0x000000050400720c */ /* 0x004fda0003f06270 */
[----:B0-----:R-:W-:Y:S05]  /*25b0*/  @!P0 BRA `(.L_x_28) ;  /* 0xffffffdc002c8947 */ /* 0x001fea000383ffff */
[----:B------:R-:W-:Y:S05]  /*25c0*/  EXIT ;  /* 0x000000000000794d */ /* 0x000fea0003800000 */
        .weak           $__internal_0_$__cuda_sm20_sqrt_rn_f32_slowpath
        .type           $__internal_0_$__cuda_sm20_sqrt_rn_f32_slowpath,@function
        .size           $__internal_0_$__cuda_sm20_sqrt_rn_f32_slowpath,($__internal_1_$__cuda_sm3x_div_rn_noftz_f32_slowpath - $__internal_0_$__cuda_sm20_sqrt_rn_f32_slowpath)
$__internal_0_$__cuda_sm20_sqrt_rn_f32_slowpath:
[----:B------:R-:W-:-:S13]  /*25d0*/  LOP3.LUT P0, RZ, R6, 0x7fffffff, RZ, 0xc0, !PT ;  /* 0x7fffffff06ff7812 */ /* 0x000fda000780c0ff */
[----:B------:R-:W-:Y:S01]  /*25e0*/  @!P0 IMAD.MOV.U32 R13, RZ, RZ, R6 ;  /* 0x000000ffff0d8224 */ /* 0x000fe200078e0006 */
[----:B------:R-:W-:Y:S06]  /*25f0*/  @!P0 BRA `(.L_x_29) ;  /* 0x0000000000408947 */ /* 0x000fec0003800000 */
[----:B------:R-:W-:-:S13]  /*2600*/  FSETP.GEU.FTZ.AND P0, PT, R6, RZ, PT ;  /* 0x000000ff0600720b */ /* 0x000fda0003f1e000 */
[----:B------:R-:W-:Y:S01]  /*2610*/  @!P0 IMAD.MOV.U32 R13, RZ, RZ, 0x7fffffff ;  /* 0x7fffffffff0d8424 */ /* 0x000fe200078e00ff */
[----:B------:R-:W-:Y:S06]  /*2620*/  @!P0 BRA `(.L_x_29) ;  /* 0x0000000000348947 */ /* 0x000fec0003800000 */
[----:B------:R-:W-:-:S13]  /*2630*/  FSETP.GTU.FTZ.AND P0, PT, |R6|, +INF , PT ;  /* 0x7f8000000600780b */ /* 0x000fda0003f1c200 */
[----:B------:R-:W-:Y:S01]  /*2640*/  @P0 FADD.FTZ R13, R6, 1 ;  /* 0x3f800000060d0421 */ /* 0x000fe20000010000 */
[----:B------:R-:W-:Y:S06]  /*2650*/  @P0 BRA `(.L_x_29) ;  /* 0x0000000000280947 */ /* 0x000fec0003800000 */
[----:B------:R-:W-:-:S13]  /*2660*/  FSETP.NEU.FTZ.AND P0, PT, |R6|, +INF , PT ;  /* 0x7f8000000600780b */ /* 0x000fda0003f1d200 */
[----:B------:R-:W-:-:S04]  /*2670*/  @P0 FFMA R14, R6, 1.84467440737095516160e+19, RZ ;  /* 0x5f800000060e0823 */ /* 0x000fc800000000ff */
[----:B------:R-:W0:Y:S02]  /*2680*/  @P0 MUFU.RSQ R13, R14 ;  /* 0x0000000e000d0308 */ /* 0x000e240000001400 */
[----:B0-----:R-:W-:Y:S01]  /*2690*/  @P0 FMUL.FTZ R15, R14, R13 ;  /* 0x0000000d0e0f0220 */ /* 0x001fe20000410000 */
[----:B------:R-:W-:Y:S01]  /*26a0*/  @P0 FMUL.FTZ R21, R13, 0.5 ;  /* 0x3f0000000d150820 */ /* 0x000fe20000410000 */
[----:B------:R-:W-:Y:S02]  /*26b0*/  @!P0 MOV R13, R6 ;  /* 0x00000006000d8202 */ /* 0x000fe40000000f00 */
[----:B------:R-:W-:-:S04]  /*26c0*/  @P0 FADD.FTZ R20, -R15, -RZ ;  /* 0x800000ff0f140221 */ /* 0x000fc80000010100 */
[----:B------:R-:W-:-:S04]  /*26d0*/  @P0 FFMA R20, R15, R20, R14 ;  /* 0x000000140f140223 */ /* 0x000fc8000000000e */
[----:B------:R-:W-:-:S04]  /*26e0*/  @P0 FFMA R20, R20, R21, R15 ;  /* 0x0000001514140223 */ /* 0x000fc8000000000f */
[----:B------:R-:W-:-:S07]  /*26f0*/  @P0 FMUL.FTZ R13, R20, 2.3283064365386962891e-10 ;  /* 0x2f800000140d0820 */ /* 0x000fce0000410000 */
.L_x_29:
[----:B------:R-:W-:Y:S02]  /*2700*/  IMAD.MOV.U32 R14, RZ, RZ, R22 ;  /* 0x000000ffff0e7224 */ /* 0x000fe400078e0016 */
[----:B------:R-:W-:-:S04]  /*2710*/  IMAD.MOV.U32 R15, RZ, RZ, 0x0 ;  /* 0x00000000ff0f7424 */ /* 0x000fc800078e00ff */
[----:B------:R-:W-:Y:S05]  /*2720*/  RET.REL.NODEC R14 `(_Z14bayesianKernelPfS_S_S_S_iiiS_S_fPiS0_S_) ;  /* 0xffffffd80e347950 */ /* 0x000fea0003c3ffff */
        .weak           $__internal_1_$__cuda_sm3x_div_rn_noftz_f32_slowpath
        .type           $__internal_1_$__cuda_sm3x_div_rn_noftz_f32_slowpath,@function
        .size           $__internal_1_$__cuda_sm3x_div_rn_noftz_f32_slowpath,(.L_x_43 - $__internal_1_$__cuda_sm3x_div_rn_noftz_f32_slowpath)
$__internal_1_$__cuda_sm3x_div_rn_noftz_f32_slowpath:
[----:B------:R-:W-:Y:S01]  /*2730*/  SHF.R.U32.HI R21, RZ, 0x17, R13 ;  /* 0x00000017ff157819 */ /* 0x000fe2000001160d */
[----:B------:R-:W-:Y:S01]  /*2740*/  BSSY.RECONVERGENT B1, `(.L_x_30) ;  /* 0x0000062000017945 */ /* 0x000fe20003800200 */
[----:B------:R-:W-:Y:S02]  /*2750*/  SHF.R.U32.HI R15, RZ, 0x17, R6 ;  /* 0x00000017ff0f7819 */ /* 0x000fe40000011606 */
[----:B------:R-:W-:Y:S02]  /*2760*/  LOP3.LUT R21, R21, 0xff, RZ, 0xc0, !PT ;  /* 0x000000ff15157812 */ /* 0x000fe400078ec0ff */
[----:B------:R-:W-:-:S03]  /*2770*/  LOP3.LUT R24, R15, 0xff, RZ, 0xc0, !PT ;  /* 0x000000ff0f187812 */ /* 0x000fc600078ec0ff */
[----:B------:R-:W-:Y:S01]  /*2780*/  VIADD R23, R21, 0xffffffff ;  /* 0xffffffff15177836 */ /* 0x000fe20000000000 */
[----:B------:R-:W-:-:S04]  /*2790*/  IADD3 R22, PT, PT, R24, -0x1, RZ ;  /* 0xffffffff18167810 */ /* 0x000fc80007ffe0ff */
[----:B------:R-:W-:-:S04]  /*27a0*/  ISETP.GT.U32.AND P0, PT, R23, 0xfd, PT ;  /* 0x000000fd1700780c */ /* 0x000fc80003f04070 */
[----:B------:R-:W-:-:S13]  /*27b0*/  ISETP.GT.U32.OR P0, PT, R22, 0xfd, P0 ;  /* 0x000000fd1600780c */ /* 0x000fda0000704470 */
[----:B------:R-:W-:Y:S01]  /*27c0*/  @!P0 IMAD.MOV.U32 R15, RZ, RZ, RZ ;  /* 0x000000ffff0f8224 */ /* 0x000fe200078e00ff */
[----:B------:R-:W-:Y:S06]  /*27d0*/  @!P0 BRA `(.L_x_31) ;  /* 0x00000000005c8947 */ /* 0x000fec0003800000 */
[----:B------:R-:W-:Y:S02]  /*27e0*/  FSETP.GTU.FTZ.AND P0, PT, |R6|, +INF , PT ;  /* 0x7f8000000600780b */ /* 0x000fe40003f1c200 */
[----:B------:R-:W-:-:S04]  /*27f0*/  FSETP.GTU.FTZ.AND P1, PT, |R13|, +INF , PT ;  /* 0x7f8000000d00780b */ /* 0x000fc80003f3c200 */
[----:B------:R-:W-:-:S13]  /*2800*/  PLOP3.LUT P0, PT, P0, P1, PT, 0xf8, 0x8f ;  /* 0x00000000008f781c */ /* 0x000fda0000703f70 */
[----:B------:R-:W-:Y:S05]  /*2810*/  @P0 BRA `(.L_x_32) ;  /* 0x00000004004c0947 */ /* 0x000fea0003800000 */
[----:B------:R-:W-:-:S13]  /*2820*/  LOP3.LUT P0, RZ, R13, 0x7fffffff, R6, 0xc8, !PT ;  /* 0x7fffffff0dff7812 */ /* 0x000fda000780c806 */
[----:B------:R-:W-:Y:S05]  /*2830*/  @!P0 BRA `(.L_x_33) ;  /* 0x00000004003c8947 */ /* 0x000fea0003800000 */
[C---:B------:R-:W-:Y:S02]  /*2840*/  FSETP.NEU.FTZ.AND P0, PT, |R6|.reuse, +INF , PT ;  /* 0x7f8000000600780b */ /* 0x040fe40003f1d200 */
[----:B------:R-:W-:Y:S02]  /*2850*/  FSETP.NEU.FTZ.AND P2, PT, |R13|, +INF , PT ;  /* 0x7f8000000d00780b */ /* 0x000fe40003f5d200 */
[----:B------:R-:W-:-:S11]  /*2860*/  FSETP.NEU.FTZ.AND P1, PT, |R6|, +INF , PT ;  /* 0x7f8000000600780b */ /* 0x000fd60003f3d200 */
[----:B------:R-:W-:Y:S05]  /*2870*/  @!P2 BRA !P0, `(.L_x_33) ;  /* 0x00000004002ca947 */ /* 0x000fea0004000000 */
[----:B------:R-:W-:-:S04]  /*2880*/  LOP3.LUT P0, RZ, R6, 0x7fffffff, RZ, 0xc0, !PT ;  /* 0x7fffffff06ff7812 */ /* 0x000fc8000780c0ff */
[----:B------:R-:W-:-:S13]  /*2890*/  PLOP3.LUT P0, PT, P2, P0, PT, 0x2f, 0xf2 ;  /* 0x0000000000f2781c */ /* 0x000fda0001700577 */
[----:B------:R-:W-:Y:S05]  /*28a0*/  @P0 BRA `(.L_x_34) ;  /* 0x0000000400180947 */ /* 0x000fea0003800000 */
[----:B------:R-:W-:-:S04]  /*28b0*/  LOP3.LUT P0, RZ, R13, 0x7fffffff, RZ, 0xc0, !PT ;  /* 0x7fffffff0dff7812 */ /* 0x000fc8000780c0ff */
[----:B------:R-:W-:-:S13]  /*28c0*/  PLOP3.LUT P0, PT, P1, P0, PT, 0x2f, 0xf2 ;  /* 0x0000000000f2781c */ /* 0x000fda0000f00577 */
[----:B------:R-:W-:Y:S05]  /*28d0*/  @P0 BRA `(.L_x_35) ;  /* 0x0000000400000947 */ /* 0x000fea0003800000 */
[----:B------:R-:W-:Y:S02]  /*28e0*/  ISETP.GE.AND P0, PT, R22, RZ, PT ;  /* 0x000000ff1600720c */ /* 0x000fe40003f06270 */
[----:B------:R-:W-:-:S11]  /*28f0*/  ISETP.GE.AND P1, PT, R23, RZ, PT ;  /* 0x000000ff1700720c */ /* 0x000fd60003f26270 */
[----:B------:R-:W-:Y:S02]  /*2900*/  @P0 IMAD.MOV.U32 R15, RZ, RZ, RZ ;  /* 0x000000ffff0f0224 */ /* 0x000fe400078e00ff */
[----:B------:R-:W-:Y:S01]  /*2910*/  @!P0 FFMA R6, R6, 1.84467440737095516160e+19, RZ ;  /* 0x5f80000006068823 */ /* 0x000fe200000000ff */
[----:B------:R-:W-:Y:S02]  /*2920*/  @!P0 IMAD.MOV.U32 R15, RZ, RZ, -0x40 ;  /* 0xffffffc0ff0f8424 */ /* 0x000fe400078e00ff */
[----:B------:R-:W-:-:S03]  /*2930*/  @!P1 FFMA R13, R13, 1.84467440737095516160e+19, RZ ;  /* 0x5f8000000d0d9823 */ /* 0x000fc600000000ff */
[----:B------:R-:W-:-:S07]  /*2940*/  @!P1 IADD3 R15, PT, PT, R15, 0x40, RZ ;  /* 0x000000400f0f9810 */ /* 0x000fce0007ffe0ff */
.L_x_31:
[----:B------:R-:W-:Y:S01]  /*2950*/  LEA R22, R21, 0xc0800000, 0x17 ;  /* 0xc080000015167811 */ /* 0x000fe200078eb8ff */
[----:B------:R-:W-:Y:S04]  /*2960*/  BSSY.RECONVERGENT B2, `(.L_x_36) ;  /* 0x0000036000027945 */ /* 0x000fe80003800200 */
[----:B------:R-:W-:Y:S02]  /*2970*/  IMAD.IADD R22, R13, 0x1, -R22 ;  /* 0x000000010d167824 */ /* 0x000fe400078e0a16 */
[----:B------:R-:W-:Y:S02]  /*2980*/  VIADD R13, R24, 0xffffff81 ;  /* 0xffffff81180d7836 */ /* 0x000fe40000000000 */
[----:B------:R0:W1:Y:S01]  /*2990*/  MUFU.RCP R23, R22 ;  /* 0x0000001600177308 */ /* 0x0000620000001000 */
[----:B------:R-:W-:Y:S01]  /*29a0*/  FADD.FTZ R25, -R22, -RZ ;  /* 0x800000ff16197221 */ /* 0x000fe20000010100 */
[C---:B------:R-:W-:Y:S01]  /*29b0*/  IMAD R6, R13.reuse, -0x800000, R6 ;  /* 0xff8000000d067824 */ /* 0x040fe200078e0206 */
[----:B0-----:R-:W-:-:S05]  /*29c0*/  IADD3 R22, PT, PT, R13, 0x7f, -R21 ;  /* 0x0000007f0d167810 */ /* 0x001fca0007ffe815 */
[----:B------:R-:W-:Y:S02]  /*29d0*/  IMAD.IADD R22, R22, 0x1, R15 ;  /* 0x0000000116167824 */ /* 0x000fe400078e020f */
[----:B-1----:R-:W-:-:S04]  /*29e0*/  FFMA R24, R23, R25, 1 ;  /* 0x3f80000017187423 */ /* 0x002fc80000000019 */
[----:B------:R-:W-:-:S04]  /*29f0*/  FFMA R26, R23, R24, R23 ;  /* 0x00000018171a7223 */ /* 0x000fc80000000017 */
[----:B------:R-:W-:-:S04]  /*2a00*/  FFMA R23, R6, R26, RZ ;  /* 0x0000001a06177223 */ /* 0x000fc800000000ff */
[----:B------:R-:W-:-:S04]  /*2a10*/  FFMA R24, R25, R23, R6 ;  /* 0x0000001719187223 */ /* 0x000fc80000000006 */
[----:B------:R-:W-:-:S04]  /*2a20*/  FFMA R23, R26, R24, R23 ;  /* 0x000000181a177223 */ /* 0x000fc80000000017 */
[----:B------:R-:W-:-:S04]  /*2a30*/  FFMA R24, R25, R23, R6 ;  /* 0x0000001719187223 */ /* 0x000fc80000000006 */
[----:B------:R-:W-:-:S05]  /*2a40*/  FFMA R6, R26, R24, R23 ;  /* 0x000000181a067223 */ /* 0x000fca0000000017 */
[----:B------:R-:W-:-:S04]  /*2a50*/  SHF.R.U32.HI R13, RZ, 0x17, R6 ;  /* 0x00000017ff0d7819 */ /* 0x000fc80000011606 */
[----:B------:R-:W-:-:S04]  /*2a60*/  LOP3.LUT R13, R13, 0xff, RZ, 0xc0, !PT ;  /* 0x000000ff0d0d7812 */ /* 0x000fc800078ec0ff */
[----:B------:R-:W-:-:S05]  /*2a70*/  IADD3 R21, PT, PT, R13, R22, RZ ;  /* 0x000000160d157210 */ /* 0x000fca0007ffe0ff */
[----:B------:R-:W-:-:S05]  /*2a80*/  VIADD R13, R21, 0xffffffff ;  /* 0xffffffff150d7836 */ /* 0x000fca0000000000 */
[----:B------:R-:W-:-:S13]  /*2a90*/  ISETP.GE.U32.AND P0, PT, R13, 0xfe, PT ;  /* 0x000000fe0d00780c */ /* 0x000fda0003f06070 */
[----:B------:R-:W-:Y:S05]  /*2aa0*/  @!P0 BRA `(.L_x_37) ;  /* 0x0000000000808947 */ /* 0x000fea0003800000 */
[----:B------:R-:W-:-:S13]  /*2ab0*/  ISETP.GT.AND P0, PT, R21, 0xfe, PT ;  /* 0x000000fe1500780c */ /* 0x000fda0003f04270 */
[----:B------:R-:W-:Y:S05]  /*2ac0*/  @P0 BRA `(.L_x_38) ;  /* 0x00000000006c0947 */ /* 0x000fea0003800000 */
[----:B------:R-:W-:-:S13]  /*2ad0*/  ISETP.GE.AND P0, PT, R21, 0x1, PT ;  /* 0x000000011500780c */ /* 0x000fda0003f06270 */
[----:B------:R-:W-:Y:S05]  /*2ae0*/  @P0 BRA `(.L_x_39) ;  /* 0x0000000000740947 */ /* 0x000fea0003800000 */
[----:B------:R-:W-:Y:S02]  /*2af0*/  ISETP.GE.AND P0, PT, R21, -0x18, PT ;  /* 0xffffffe81500780c */ /* 0x000fe40003f06270 */
[----:B------:R-:W-:-:S11]  /*2b00*/  LOP3.LUT R6, R6, 0x80000000, RZ, 0xc0, !PT ;  /* 0x8000000006067812 */ /* 0x000fd600078ec0ff */
[----:B------:R-:W-:Y:S05]  /*2b10*/  @!P0 BRA `(.L_x_39) ;  /* 0x0000000000688947 */ /* 0x000fea0003800000 */
[CCC-:B------:R-:W-:Y:S01]  /*2b20*/  FFMA.RZ R13, R26.reuse, R24.reuse, R23.reuse ;  /* 0x000000181a0d7223 */ /* 0x1c0fe2000000c017 */
[CCC-:B------:R-:W-:Y:S01]  /*2b30*/  FFMA.RM R22, R26.reuse, R24.reuse, R23.reuse ;  /* 0x000000181a167223 */ /* 0x1c0fe20000004017 */
[C---:B------:R-:W-:Y:S02]  /*2b40*/  ISETP.NE.AND P2, PT, R21.reuse, RZ, PT ;  /* 0x000000ff1500720c */ /* 0x040fe40003f45270 */
[----:B------:R-:W-:Y:S02]  /*2b50*/  ISETP.NE.AND P1, PT, R21, RZ, PT ;  /* 0x000000ff1500720c */ /* 0x000fe40003f25270 */
[----:B------:R-:W-:Y:S01]  /*2b60*/  LOP3.LUT R15, R13, 0x7fffff, RZ, 0xc0, !PT ;  /* 0x007fffff0d0f7812 */ /* 0x000fe200078ec0ff */
[----:B------:R-:W-:Y:S01]  /*2b70*/  FFMA.RP R13, R26, R24, R23 ;  /* 0x000000181a0d7223 */ /* 0x000fe20000008017 */
[----:B------:R-:W-:Y:S02]  /*2b80*/  VIADD R24, R21, 0x20 ;  /* 0x0000002015187836 */ /* 0x000fe40000000000 */
[----:B------:R-:W-:Y:S01]  /*2b90*/  LOP3.LUT R15, R15, 0x800000, RZ, 0xfc, !PT ;  /* 0x008000000f0f7812 */ /* 0x000fe200078efcff */
[----:B------:R-:W-:Y:S01]  /*2ba0*/  IMAD.MOV R21, RZ, RZ, -R21 ;  /* 0x000000ffff157224 */ /* 0x000fe200078e0a15 */
[----:B------:R-:W-:-:S02]  /*2bb0*/  FSETP.NEU.FTZ.AND P0, PT, R13, R22, PT ;  /* 0x000000160d00720b */ /* 0x000fc40003f1d000 */
[----:B------:R-:W-:Y:S02]  /*2bc0*/  SHF.L.U32 R24, R15, R24, RZ ;  /* 0x000000180f187219 */ /* 0x000fe400000006ff */
[----:B------:R-:W-:Y:S02]  /*2bd0*/  SEL R22, R21, RZ, P2 ;  /* 0x000000ff15167207 */ /* 0x000fe40001000000 */
[----:B------:R-:W-:Y:S02]  /*2be0*/  ISETP.NE.AND P1, PT, R24, RZ, P1 ;  /* 0x000000ff1800720c */ /* 0x000fe40000f25270 */
[----:B------:R-:W-:Y:S02]  /*2bf0*/  SHF.R.U32.HI R22, RZ, R22, R15 ;  /* 0x00000016ff167219 */ /* 0x000fe4000001160f */
[----:B------:R-:W-:Y:S02]  /*2c00*/  PLOP3.LUT P0, PT, P0, P1, PT, 0xf8, 0x8f ;  /* 0x00000000008f781c */ /* 0x000fe40000703f70 */
[----:B------:R-:W-:-:S02]  /*2c10*/  SHF.R.U32.HI R24, RZ, 0x1, R22 ;  /* 0x00000001ff187819 */ /* 0x000fc40000011616 */
[----:B------:R-:W-:-:S04]  /*2c20*/  SEL R13, RZ, 0x1, !P0 ;  /* 0x00000001ff0d7807 */ /* 0x000fc80004000000 */
[----:B------:R-:W-:-:S04]  /*2c30*/  LOP3.LUT R13, R13, 0x1, R24, 0xf8, !PT ;  /* 0x000000010d0d7812 */ /* 0x000fc800078ef818 */
[----:B------:R-:W-:-:S04]  /*2c40*/  LOP3.LUT R13, R13, R22, RZ, 0xc0, !PT ;  /* 0x000000160d0d7212 */ /* 0x000fc800078ec0ff */
[----:B------:R-:W-:-:S04]  /*2c50*/  IADD3 R13, PT, PT, R24, R13, RZ ;  /* 0x0000000d180d7210 */ /* 0x000fc80007ffe0ff */
[----:B------:R-:W-:Y:S01]  /*2c60*/  LOP3.LUT R6, R13, R6, RZ, 0xfc, !PT ;  /* 0x000000060d067212 */ /* 0x000fe200078efcff */
[----:B------:R-:W-:Y:S06]  /*2c70*/  BRA `(.L_x_39) ;  /* 0x0000000000107947 */ /* 0x000fec0003800000 */
.L_x_38:
[----:B------:R-:W-:-:S04]  /*2c80*/  LOP3.LUT R6, R6, 0x80000000, RZ, 0xc0, !PT ;  /* 0x8000000006067812 */ /* 0x000fc800078ec0ff */
[----:B------:R-:W-:Y:S01]  /*2c90*/  LOP3.LUT R6, R6, 0x7f800000, RZ, 0xfc, !PT ;  /* 0x7f80000006067812 */ /* 0x000fe200078efcff */
[----:B------:R-:W-:Y:S06]  /*2ca0*/  BRA `(.L_x_39) ;  /* 0x0000000000047947 */ /* 0x000fec0003800000 */
.L_x_37:
[----:B------:R-:W-:-:S07]  /*2cb0*/  IMAD R6, R22, 0x800000, R6 ;  /* 0x0080000016067824 */ /* 0x000fce00078e0206 */
.L_x_39:
[----:B------:R-:W-:Y:S05]  /*2cc0*/  BSYNC.RECONVERGENT B2 ;  /* 0x0000000000027941 */ /* 0x000fea0003800200 */
.L_x_36:
[----:B------:R-:W-:Y:S05]  /*2cd0*/  BRA `(.L_x_40) ;  /* 0x0000000000207947 */ /* 0x000fea0003800000 */
.L_x_35:
[----:B------:R-:W-:-:S04]  /*2ce0*/  LOP3.LUT R6, R13, 0x80000000, R6, 0x48, !PT ;  /* 0x800000000d067812 */ /* 0x000fc800078e4806 */
[----:B------:R-:W-:Y:S01]  /*2cf0*/  LOP3.LUT R6, R6, 0x7f800000, RZ, 0xfc, !PT ;  /* 0x7f80000006067812 */ /* 0x000fe200078efcff */
[----:B------:R-:W-:Y:S06]  /*2d00*/  BRA `(.L_x_40) ;  /* 0x0000000000147947 */ /* 0x000fec0003800000 */
.L_x_34:
[----:B------:R-:W-:Y:S01]  /*2d10*/  LOP3.LUT R6, R13, 0x80000000, R6, 0x48, !PT ;  /* 0x800000000d067812 */ /* 0x000fe200078e4806 */
[----:B------:R-:W-:Y:S06]  /*2d20*/  BRA `(.L_x_40) ;  /* 0x00000000000c7947 */ /* 0x000fec0003800000 */
.L_x_33:
[----:B------:R-:W0:Y:S01]  /*2d30*/  MUFU.RSQ R6, -QNAN ;  /* 0xffc0000000067908 */ /* 0x000e220000001400 */
[----:B------:R-:W-:Y:S05]  /*2d40*/  BRA `(.L_x_40) ;  /* 0x0000000000047947 */ /* 0x000fea0003800000 */
.L_x_32:
[----:B------:R-:W-:-:S07]  /*2d50*/  FADD.FTZ R6, R6, R13 ;  /* 0x0000000d06067221 */ /* 0x000fce0000010000 */
.L_x_40:
[----:B------:R-:W-:Y:S05]  /*2d60*/  BSYNC.RECONVERGENT B1 ;  /* 0x0000000000017941 */ /* 0x000fea0003800200 */
.L_x_30:
[----:B------:R-:W-:-:S04]  /*2d70*/  IMAD.MOV.U32 R21, RZ, RZ, 0x0 ;  /* 0x00000000ff157424 */ /* 0x000fc800078e00ff */
[----:B0-----:R-:W-:Y:S05]  /*2d80*/  RET.REL.NODEC R20 `(_Z14bayesianKernelPfS_S_S_S_iiiS_S_fPiS0_S_) ;  /* 0xffffffd0149c7950 */ /* 0x001fea0003c3ffff */
.L_x_41:
        /* <DEDUP_REMOVED lines=15> */
.L_x_43:


//--------------------- .nv.global.init           --------------------------
	.section	.nv.global.init,"aw",@progbits
	.align	4
.nv.global.init:
	.type		__cudart_i2opi_f,@object
	.size		__cudart_i2opi_f,(.L_44 - __cudart_i2opi_f)
__cudart_i2opi_f:
        /*0000*/ 	.byte	0x41, 0x90, 0x43, 0x3c, 0x99, 0x95, 0x62, 0xdb, 0xc0, 0xdd, 0x34, 0xf5, 0xd1, 0x57, 0x27, 0xfc
        /*0010*/ 	.byte	0x29, 0x15, 0x44, 0x4e, 0x6e, 0x83, 0xf9, 0xa2
.L_44:


//--------------------- .nv.shared.reserved.0     --------------------------
	.section	.nv.shared.reserved.0,"aw",@nobits
	.weak		__nv_reservedSMEM_offset_0_alias
	.size		__nv_reservedSMEM_offset_0_alias, 0, 64
	.other		__nv_reservedSMEM_offset_0_alias,@"STO_CUDA_RESERVED_SHARED STV_DEFAULT"
__nv_reservedSMEM_offset_0_alias:
	.zero		0
	.zero		64


//--------------------- .nv.global                --------------------------
	.section	.nv.global,"aw",@nobits
.nv.global:
	.type		_ZN28_INTERNAL_19919e16_4_k_cu_PI6thrust24THRUST_300001_SM_1000_NS3seqE,@object
	.size		_ZN28_INTERNAL_19919e16_4_k_cu_PI6thrust24THRUST_300001_SM_1000_NS3seqE,(_ZN28_INTERNAL_19919e16_4_k_cu_PI4cuda3std3__48in_placeE - _ZN28_INTERNAL_19919e16_4_k_cu_PI6thrust24THRUST_300001_SM_1000_NS3seqE)
_ZN28_INTERNAL_19919e16_4_k_cu_PI6thrust24THRUST_300001_SM_1000_NS3seqE:
	.zero		1
	.type		_ZN28_INTERNAL_19919e16_4_k_cu_PI4cuda3std3__48in_placeE,@object
	.size		_ZN28_INTERNAL_19919e16_4_k_cu_PI4cuda3std3__48in_placeE,(_ZN28_INTERNAL_19919e16_4_k_cu_PI4cuda3std6ranges3__45__cpo4sizeE - _ZN28_INTERNAL_19919e16_4_k_cu_PI4cuda3std3__48in_placeE)
_ZN28_INTERNAL_19919e16_4_k_cu_PI4cuda3std3__48in_placeE:
	.zero		1
	.type		_ZN28_INTERNAL_19919e16_4_k_cu_PI4cuda3std6ranges3__45__cpo4sizeE,@object
	.size		_ZN28_INTERNAL_19919e16_4_k_cu_PI4cuda3std6ranges3__45__cpo4sizeE,(_ZN28_INTERNAL_19919e16_4_k_cu_PI6thrust24THRUST_300001_SM_1000_NS12placeholders2_3E - _ZN28_INTERNAL_19919e16_4_k_cu_PI4cuda3std6ranges3__45__cpo4sizeE)
_ZN28_INTERNAL_19919e16_4_k_cu_PI4cuda3std6ranges3__45__cpo4sizeE:
	.zero		1
	.type		_ZN28_INTERNAL_19919e16_4_k_cu_PI6thrust24THRUST_300001_SM_1000_NS12placeholders2_3E,@object
	.size		_ZN28_INTERNAL_19919e16_4_k_cu_PI6thrust24THRUST_300001_SM_1000_NS12placeholders2_3E,(_ZN28_INTERNAL_19919e16_4_k_cu_PI4cuda3std3__45__cpo6cbeginE - _ZN28_INTERNAL_19919e16_4_k_cu_PI6thrust24THRUST_300001_SM_1000_NS12placeholders2_3E)
_ZN28_INTERNAL_19919e16_4_k_cu_PI6thrust24THRUST_300001_SM_1000_NS12placeholders2_3E:
	.zero		1
	.type		_ZN28_INTERNAL_19919e16_4_k_cu_PI4cuda3std3__45__cpo6cbeginE,@object
	.size		_ZN28_INTERNAL_19919e16_4_k_cu_PI4cuda3std3__45__cpo6cbeginE,(_ZN28_INTERNAL_19919e16_4_k_cu_PI4cuda3std6ranges3__45__cpo6cbeginE - _ZN28_INTERNAL_19919e16_4_k_cu_PI4cuda3std3__45__cpo6cbeginE)
_ZN28_INTERNAL_19919e16_4_k_cu_PI4cuda3std3__45__cpo6cbeginE:
	.zero		1
	.type		_ZN28_INTERNAL_19919e16_4_k_cu_PI4cuda3std6ranges3__45__cpo6cbeginE,@object
	.size		_ZN28_INTERNAL_19919e16_4_k_cu_PI4cuda3std6ranges3__45__cpo6cbeginE,(_ZN28_INTERNAL_19919e16_4_k_cu_PI6thrust24THRUST_300001_SM_1000_NS12placeholders2_7E - _ZN28_INTERNAL_19919e16_4_k_cu_PI4cuda3std6ranges3__45__cpo6cbeginE)
_ZN28_INTERNAL_19919e16_4_k_cu_PI4cuda3std6ranges3__45__cpo6cbeginE:
	.zero		1
	.type		_ZN28_INTERNAL_19919e16_4_k_cu_PI6thrust24THRUST_300001_SM_1000_NS12placeholders2_7E,@object
	.size		_ZN28_INTERNAL_19919e16_4_k_cu_PI6thrust24THRUST_300001_SM_1000_NS12placeholders2_7E,(_ZN28_INTERNAL_19919e16_4_k_cu_PI4cuda3std3__45__cpo7crbeginE - _ZN28_INTERNAL_19919e16_4_k_cu_PI6thrust24THRUST_300001_SM_1000_NS12placeholders2_7E)
_ZN28_INTERNAL_19919e16_4_k_cu_PI6thrust24THRUST_300001_SM_1000_NS12placeholders2_7E:
	.zero		1
	.type		_ZN28_INTERNAL_19919e16_4_k_cu_PI4cuda3std3__45__cpo7crbeginE,@object
	.size		_ZN28_INTERNAL_19919e16_4_k_cu_PI4cuda3std3__45__cpo7crbeginE,(_ZN28_INTERNAL_19919e16_4_k_cu_PI4cuda3std6ranges3__45__cpo4nextE - _ZN28_INTERNAL_19919e16_4_k_cu_PI4cuda3std3__45__cpo7crbeginE)
_ZN28_INTERNAL_19919e16_4_k_cu_PI4cuda3std3__45__cpo7crbeginE:
	.zero		1
	.type		_ZN28_INTERNAL_19919e16_4_k_cu_PI4cuda3std6ranges3__45__cpo4nextE,@object
	.size		_ZN28_INTERNAL_19919e16_4_k_cu_PI4cuda3std6ranges3__45__cpo4nextE,(_ZN28_INTERNAL_19919e16_4_k_cu_PI4cuda3std6ranges3__45__cpo4swapE - _ZN28_INTERNAL_19919e16_4_k_cu_PI4cuda3std6ranges3__45__cpo4nextE)
_ZN28_INTERNAL_19919e16_4_k_cu_PI4cuda3std6ranges3__45__cpo4nextE:
	.zero		1
	.type		_ZN28_INTERNAL_19919e16_4_k_cu_PI4cuda3std6ranges3__45__cpo4swapE,@object
	.size		_ZN28_INTERNAL_19919e16_4_k_cu_PI4cuda3std6ranges3__45__cpo4swapE,(_ZN28_INTERNAL_19919e16_4_k_cu_PI6thrust24THRUST_300001_SM_1000_NS8cuda_cub10par_nosyncE - _ZN28_INTERNAL_19919e16_4_k_cu_PI4cuda3std6ranges3__45__cpo4swapE)
_ZN28_INTERNAL_19919e16_4_k_cu_PI4cuda3std6ranges3__45__cpo4swapE:
	.zero		1
	.type		_ZN28_INTERNAL_19919e16_4_k_cu_PI6thrust24THRUST_300001_SM_1000_NS8cuda_cub10par_nosyncE,@object
	.size		_ZN28_INTERNAL_19919e16_4_k_cu_PI6thrust24THRUST_300001_SM_1000_NS8cuda_cub10par_nosyncE,(_ZN28_INTERNAL_19919e16_4_k_cu_PI6thrust24THRUST_300001_SM_1000_NS12placeholders2_9E - _ZN28_INTERNAL_19919e16_4_k_cu_PI6thrust24THRUST_300001_SM_1000_NS8cuda_cub10par_nosyncE)
_ZN28_INTERNAL_19919e16_4_k_cu_PI6thrust24THRUST_300001_SM_1000_NS8cuda_cub10par_nosyncE:
	.zero		1
	.type		_ZN28_INTERNAL_19919e16_4_k_cu_PI6thrust24THRUST_300001_SM_1000_NS12placeholders2_9E,@object
	.size		_ZN28_INTERNAL_19919e16_4_k_cu_PI6thrust24THRUST_300001_SM_1000_NS12placeholders2_9E,(_ZN28_INTERNAL_19919e16_4_k_cu_PI4cuda3std3__430_GLOBAL__N__19919e16_4_k_cu_PI6ignoreE - _ZN28_INTERNAL_19919e16_4_k_cu_PI6thrust24THRUST_300001_SM_1000_NS12placeholders2_9E)
_ZN28_INTERNAL_19919e16_4_k_cu_PI6thrust24THRUST_300001_SM_1000_NS12placeholders2_9E:
	.zero		1
	.type		_ZN28_INTERNAL_19919e16_4_k_cu_PI4cuda3std3__430_GLOBAL__N__19919e16_4_k_cu_PI6ignoreE,@object
	.size		_ZN28_INTERNAL_19919e16_4_k_cu_PI4cuda3std3__430_GLOBAL__N__19919e16_4_k_cu_PI6ignoreE,(_ZN28_INTERNAL_19919e16_4_k_cu_PI4cuda3std6ranges3__45__cpo4dataE - _ZN28_INTERNAL_19919e16_4_k_cu_PI4cuda3std3__430_GLOBAL__N__19919e16_4_k_cu_PI6ignoreE)
_ZN28_INTERNAL_19919e16_4_k_cu_PI4cuda3std3__430_GLOBAL__N__19919e16_4_k_cu_PI6ignoreE:
	.zero		1
	.type		_ZN28_INTERNAL_19919e16_4_k_cu_PI4cuda3std6ranges3__45__cpo4dataE,@object
	.size		_ZN28_INTERNAL_19919e16_4_k_cu_PI4cuda3std6ranges3__45__cpo4dataE,(_ZN28_INTERNAL_19919e16_4_k_cu_PI6thrust24THRUST_300001_SM_1000_NS12placeholders2_1E - _ZN28_INTERNAL_19919e16_4_k_cu_PI4cuda3std6ranges3__45__cpo4dataE)
_ZN28_INTERNAL_19919e16_4_k_cu_PI4cuda3std6ranges3__45__cpo4dataE:
	.zero		1
	.type		_ZN28_INTERNAL_19919e16_4_k_cu_PI6thrust24THRUST_300001_SM_1000_NS12placeholders2_1E,@object
	.size		_ZN28_INTERNAL_19919e16_4_k_cu_PI6thrust24THRUST_300001_SM_1000_NS12placeholders2_1E,(_ZN28_INTERNAL_19919e16_4_k_cu_PI4cuda3std3__45__cpo5beginE - _ZN28_INTERNAL_19919e16_4_k_cu_PI6thrust24THRUST_300001_SM_1000_NS12placeholders2_1E)
_ZN28_INTERNAL_19919e16_4_k_cu_PI6thrust24THRUST_300001_SM_1000_NS12placeholders2_1E:
	.zero		1
	.type		_ZN28_INTERNAL_19919e16_4_k_cu_PI4cuda3std3__45__cpo5beginE,@object
	.size		_ZN28_INTERNAL_19919e16_4_k_cu_PI4cuda3std3__45__cpo5beginE,(_ZN28_INTERNAL_19919e16_4_k_cu_PI4cuda3std6ranges3__45__cpo5beginE - _ZN28_INTERNAL_19919e16_4_k_cu_PI4cuda3std3__45__cpo5beginE)
_ZN28_INTERNAL_19919e16_4_k_cu_PI4cuda3std3__45__cpo5beginE:
	.zero		1
	.type		_ZN28_INTERNAL_19919e16_4_k_cu_PI4cuda3std6ranges3__45__cpo5beginE,@object
	.size		_ZN28_INTERNAL_19919e16_4_k_cu_PI4cuda3std6ranges3__45__cpo5beginE,(_ZN28_INTERNAL_19919e16_4_k_cu_PI6thrust24THRUST_300001_SM_1000_NS12placeholders2_5E - _ZN28_INTERNAL_19919e16_4_k_cu_PI4cuda3std6ranges3__45__cpo5beginE)
_ZN28_INTERNAL_19919e16_4_k_cu_PI4cuda3std6ranges3__45__cpo5beginE:
	.zero		1
	.type		_ZN28_INTERNAL_19919e16_4_k_cu_PI6thrust24THRUST_300001_SM_1000_NS12placeholders2_5E,@object
	.size		_ZN28_INTERNAL_19919e16_4_k_cu_PI6thrust24THRUST_300001_SM_1000_NS12placeholders2_5E,(_ZN28_INTERNAL_19919e16_4_k_cu_PI4cuda3std3__45__cpo6rbeginE - _ZN28_INTERNAL_19919e16_4_k_cu_PI6thrust24THRUST_300001_SM_1000_NS12placeholders2_5E)
_ZN28_INTERNAL_19919e16_4_k_cu_PI6thrust24THRUST_300001_SM_1000_NS12placeholders2_5E:
	.zero		1
	.type		_ZN28_INTERNAL_19919e16_4_k_cu_PI4cuda3std3__45__cpo6rbeginE,@object
	.size		_ZN28_INTERNAL_19919e16_4_k_cu_PI4cuda3std3__45__cpo6rbeginE,(_ZN28_INTERNAL_19919e16_4_k_cu_PI4cuda3std6ranges3__45__cpo7advanceE - _ZN28_INTERNAL_19919e16_4_k_cu_PI4cuda3std3__45__cpo6rbeginE)
_ZN28_INTERNAL_19919e16_4_k_cu_PI4cuda3std3__45__cpo6rbeginE:
	.zero		1
	.type		_ZN28_INTERNAL_19919e16_4_k_cu_PI4cuda3std6ranges3__45__cpo7advanceE,@object
	.size		_ZN28_INTERNAL_19919e16_4_k_cu_PI4cuda3std6ranges3__45__cpo7advanceE,(_ZN28_INTERNAL_19919e16_4_k_cu_PI4cuda3std3__47nulloptE - _ZN28_INTERNAL_19919e16_4_k_cu_PI4cuda3std6ranges3__45__cpo7advanceE)
_ZN28_INTERNAL_19919e16_4_k_cu_PI4cuda3std6ranges3__45__cpo7advanceE:
	.zero		1
	.type		_ZN28_INTERNAL_19919e16_4_k_cu_PI4cuda3std3__47nulloptE,@object
	.size		_ZN28_INTERNAL_19919e16_4_k_cu_PI4cuda3std3__47nulloptE,(_ZN28_INTERNAL_19919e16_4_k_cu_PI4cuda3std6ranges3__45__cpo8distanceE - _ZN28_INTERNAL_19919e16_4_k_cu_PI4cuda3std3__47nulloptE)
_ZN28_INTERNAL_19919e16_4_k_cu_PI4cuda3std3__47nulloptE:
	.zero		1
	.type		_ZN28_INTERNAL_19919e16_4_k_cu_PI4cuda3std6ranges3__45__cpo8distanceE,@object
	.size		_ZN28_INTERNAL_19919e16_4_k_cu_PI4cuda3std6ranges3__45__cpo8distanceE,(_ZN28_INTERNAL_19919e16_4_k_cu_PI6thrust24THRUST_300001_SM_1000_NS12placeholders3_10E - _ZN28_INTERNAL_19919e16_4_k_cu_PI4cuda3std6ranges3__45__cpo8distanceE)
_ZN28_INTERNAL_19919e16_4_k_cu_PI4cuda3std6ranges3__45__cpo8distanceE:
	.zero		1
	.type		_ZN28_INTERNAL_19919e16_4_k_cu_PI6thrust24THRUST_300001_SM_1000_NS12placeholders3_10E,@object
	.size		_ZN28_INTERNAL_19919e16_4_k_cu_PI6thrust24THRUST_300001_SM_1000_NS12placeholders3_10E,(_ZN28_INTERNAL_19919e16_4_k_cu_PI4cuda3std3__419piecewise_constructE - _ZN28_INTERNAL_19919e16_4_k_cu_PI6thrust24THRUST_300001_SM_1000_NS12placeholders3_10E)
_ZN28_INTERNAL_19919e16_4_k_cu_PI6thrust24THRUST_300001_SM_1000_NS12placeholders3_10E:
	.zero		1
	.type		_ZN28_INTERNAL_19919e16_4_k_cu_PI4cuda3std3__419piecewise_constructE,@object
	.size		_ZN28_INTERNAL_19919e16_4_k_cu_PI4cuda3std3__419piecewise_constructE,(_ZN28_INTERNAL_19919e16_4_k_cu_PI4cuda3std6ranges3__45__cpo5cdataE - _ZN28_INTERNAL_19919e16_4_k_cu_PI4cuda3std3__419piecewise_constructE)
_ZN28_INTERNAL_19919e16_4_k_cu_PI4cuda3std3__419piecewise_constructE:
	.zero		1
	.type		_ZN28_INTERNAL_19919e16_4_k_cu_PI4cuda3std6ranges3__45__cpo5cdataE,@object
	.size		_ZN28_INTERNAL_19919e16_4_k_cu_PI4cuda3std6ranges3__45__cpo5cdataE,(_ZN28_INTERNAL_19919e16_4_k_cu_PI6thrust24THRUST_300001_SM_1000_NS12placeholders2_2E - _ZN28_INTERNAL_19919e16_4_k_cu_PI4cuda3std6ranges3__45__cpo5cdataE)
_ZN28_INTERNAL_19919e16_4_k_cu_PI4cuda3std6ranges3__45__cpo5cdataE:
	.zero		1
	.type		_ZN28_INTERNAL_19919e16_4_k_cu_PI6thrust24THRUST_300001_SM_1000_NS12placeholders2_2E,@object
	.size		_ZN28_INTERNAL_19919e16_4_k_cu_PI6thrust24THRUST_300001_SM_1000_NS12placeholders2_2E,(_ZN28_INTERNAL_19919e16_4_k_cu_PI4cuda3std3__45__cpo3endE - _ZN28_INTERNAL_19919e16_4_k_cu_PI6thrust24THRUST_300001_SM_1000_NS12placeholders2_2E)
_ZN28_INTERNAL_19919e16_4_k_cu_PI6thrust24THRUST_300001_SM_1000_NS12placeholders2_2E:
	.zero		1
	.type		_ZN28_INTERNAL_19919e16_4_k_cu_PI4cuda3std3__45__cpo3endE,@object
	.size		_ZN28_INTERNAL_19919e16_4_k_cu_PI4cuda3std3__45__cpo3endE,(_ZN28_INTERNAL_19919e16_4_k_cu_PI4cuda3std6ranges3__45__cpo3endE - _ZN28_INTERNAL_19919e16_4_k_cu_PI4cuda3std3__45__cpo3endE)
_ZN28_INTERNAL_19919e16_4_k_cu_PI4cuda3std3__45__cpo3endE:
	.zero		1
	.type		_ZN28_INTERNAL_19919e16_4_k_cu_PI4cuda3std6ranges3__45__cpo3endE,@object
	.size		_ZN28_INTERNAL_19919e16_4_k_cu_PI4cuda3std6ranges3__45__cpo3endE,(_ZN28_INTERNAL_19919e16_4_k_cu_PI6thrust24THRUST_300001_SM_1000_NS12placeholders2_6E - _ZN28_INTERNAL_19919e16_4_k_cu_PI4cuda3std6ranges3__45__cpo3endE)
_ZN28_INTERNAL_19919e16_4_k_cu_PI4cuda3std6ranges3__45__cpo3endE:
	.zero		1
	.type		_ZN28_INTERNAL_19919e16_4_k_cu_PI6thrust24THRUST_300001_SM_1000_NS12placeholders2_6E,@object
	.size		_ZN28_INTERNAL_19919e16_4_k_cu_PI6thrust24THRUST_300001_SM_1000_NS12placeholders2_6E,(_ZN28_INTERNAL_19919e16_4_k_cu_PI4cuda3std3__45__cpo4rendE - _ZN28_INTERNAL_19919e16_4_k_cu_PI6thrust24THRUST_300001_SM_1000_NS12placeholders2_6E)
_ZN28_INTERNAL_19919e16_4_k_cu_PI6thrust24THRUST_300001_SM_1000_NS12placeholders2_6E:
	.zero		1
	.type		_ZN28_INTERNAL_19919e16_4_k_cu_PI4cuda3std3__45__cpo4rendE,@object
	.size		_ZN28_INTERNAL_19919e16_4_k_cu_PI4cuda3std3__45__cpo4rendE,(_ZN28_INTERNAL_19919e16_4_k_cu_PI4cuda3std6ranges3__45__cpo9iter_swapE - _ZN28_INTERNAL_19919e16_4_k_cu_PI4cuda3std3__45__cpo4rendE)
_ZN28_INTERNAL_19919e16_4_k_cu_PI4cuda3std3__45__cpo4rendE:
	.zero		1
	.type		_ZN28_INTERNAL_19919e16_4_k_cu_PI4cuda3std6ranges3__45__cpo9iter_swapE,@object
	.size		_ZN28_INTERNAL_19919e16_4_k_cu_PI4cuda3std6ranges3__45__cpo9iter_swapE,(_ZN28_INTERNAL_19919e16_4_k_cu_PI4cuda3std3__48unexpectE - _ZN28_INTERNAL_19919e16_4_k_cu_PI4cuda3std6ranges3__45__cpo9iter_swapE)
_ZN28_INTERNAL_19919e16_4_k_cu_PI4cuda3std6ranges3__45__cpo9iter_swapE:
	.zero		1
	.type		_ZN28_INTERNAL_19919e16_4_k_cu_PI4cuda3std3__48unexpectE,@object
	.size		_ZN28_INTERNAL_19919e16_4_k_cu_PI4cuda3std3__48unexpectE,(_ZN28_INTERNAL_19919e16_4_k_cu_PI6thrust24THRUST_300001_SM_1000_NS8cuda_cub3parE - _ZN28_INTERNAL_19919e16_4_k_cu_PI4cuda3std3__48unexpectE)
_ZN28_INTERNAL_19919e16_4_k_cu_PI4cuda3std3__48unexpectE:
	.zero		1
	.type		_ZN28_INTERNAL_19919e16_4_k_cu_PI6thrust24THRUST_300001_SM_1000_NS8cuda_cub3parE,@object
	.size		_ZN28_INTERNAL_19919e16_4_k_cu_PI6thrust24THRUST_300001_SM_1000_NS8cuda_cub3parE,(_ZN28_INTERNAL_19919e16_4_k_cu_PI6thrust24THRUST_300001_SM_1000_NS12placeholders2_4E - _ZN28_INTERNAL_19919e16_4_k_cu_PI6thrust24THRUST_300001_SM_1000_NS8cuda_cub3parE)
_ZN28_INTERNAL_19919e16_4_k_cu_PI6thrust24THRUST_300001_SM_1000_NS8cuda_cub3parE:
	.zero		1
	.type		_ZN28_INTERNAL_19919e16_4_k_cu_PI6thrust24THRUST_300001_SM_1000_NS12placeholders2_4E,@object
	.size		_ZN28_INTERNAL_19919e16_4_k_cu_PI6thrust24THRUST_300001_SM_1000_NS12placeholders2_4E,(_ZN28_INTERNAL_19919e16_4_k_cu_PI4cuda3std3__45__cpo4cendE - _ZN28_INTERNAL_19919e16_4_k_cu_PI6thrust24THRUST_300001_SM_1000_NS12placeholders2_4E)
_ZN28_INTERNAL_19919e16_4_k_cu_PI6thrust24THRUST_300001_SM_1000_NS12placeholders2_4E:
	.zero		1
	.type		_ZN28_INTERNAL_19919e16_4_k_cu_PI4cuda3std3__45__cpo4cendE,@object
	.size		_ZN28_INTERNAL_19919e16_4_k_cu_PI4cuda3std3__45__cpo4cendE,(_ZN28_INTERNAL_19919e16_4_k_cu_PI4cuda3std6ranges3__45__cpo4cendE - _ZN28_INTERNAL_19919e16_4_k_cu_PI4cuda3std3__45__cpo4cendE)
_ZN28_INTERNAL_19919e16_4_k_cu_PI4cuda3std3__45__cpo4cendE:
	.zero		1
	.type		_ZN28_INTERNAL_19919e16_4_k_cu_PI4cuda3std6ranges3__45__cpo4cendE,@object
	.size		_ZN28_INTERNAL_19919e16_4_k_cu_PI4cuda3std6ranges3__45__cpo4cendE,(_ZN28_INTERNAL_19919e16_4_k_cu_PI4cuda3std3__420unreachable_sentinelE - _ZN28_INTERNAL_19919e16_4_k_cu_PI4cuda3std6ranges3__45__cpo4cendE)
_ZN28_INTERNAL_19919e16_4_k_cu_PI4cuda3std6ranges3__45__cpo4cendE:
	.zero		1
	.type		_ZN28_INTERNAL_19919e16_4_k_cu_PI4cuda3std3__420unreachable_sentinelE,@object
	.size		_ZN28_INTERNAL_19919e16_4_k_cu_PI4cuda3std3__420unreachable_sentinelE,(_ZN28_INTERNAL_19919e16_4_k_cu_PI4cuda3std6ranges3__45__cpo5ssizeE - _ZN28_INTERNAL_19919e16_4_k_cu_PI4cuda3std3__420unreachable_sentinelE)
_ZN28_INTERNAL_19919e16_4_k_cu_PI4cuda3std3__420unreachable_sentinelE:
	.zero		1
	.type		_ZN28_INTERNAL_19919e16_4_k_cu_PI4cuda3std6ranges3__45__cpo5ssizeE,@object
	.size		_ZN28_INTERNAL_19919e16_4_k_cu_PI4cuda3std6ranges3__45__cpo5ssizeE,(_ZN28_INTERNAL_19919e16_4_k_cu_PI6thrust24THRUST_300001_SM_1000_NS12placeholders2_8E - _ZN28_INTERNAL_19919e16_4_k_cu_PI4cuda3std6ranges3__45__cpo5ssizeE)
_ZN28_INTERNAL_19919e16_4_k_cu_PI4cuda3std6ranges3__45__cpo5ssizeE:
	.zero		1
	.type		_ZN28_INTERNAL_19919e16_4_k_cu_PI6thrust24THRUST_300001_SM_1000_NS12placeholders2_8E,@object
	.size		_ZN28_INTERNAL_19919e16_4_k_cu_PI6thrust24THRUST_300001_SM_1000_NS12placeholders2_8E,(_ZN28_INTERNAL_19919e16_4_k_cu_PI4cuda3std3__45__cpo5crendE - _ZN28_INTERNAL_19919e16_4_k_cu_PI6thrust24THRUST_300001_SM_1000_NS12placeholders2_8E)
_ZN28_INTERNAL_19919e16_4_k_cu_PI6thrust24THRUST_300001_SM_1000_NS12placeholders2_8E:
	.zero		1
	.type		_ZN28_INTERNAL_19919e16_4_k_cu_PI4cuda3std3__45__cpo5crendE,@object
	.size		_ZN28_INTERNAL_19919e16_4_k_cu_PI4cuda3std3__45__cpo5crendE,(_ZN28_INTERNAL_19919e16_4_k_cu_PI4cuda3std6ranges3__45__cpo4prevE - _ZN28_INTERNAL_19919e16_4_k_cu_PI4cuda3std3__45__cpo5crendE)
_ZN28_INTERNAL_19919e16_4_k_cu_PI4cuda3std3__45__cpo5crendE:
	.zero		1
	.type		_ZN28_INTERNAL_19919e16_4_k_cu_PI4cuda3std6ranges3__45__cpo4prevE,@object
	.size		_ZN28_INTERNAL_19919e16_4_k_cu_PI4cuda3std6ranges3__45__cpo4prevE,(_ZN28_INTERNAL_19919e16_4_k_cu_PI4cuda3std6ranges3__45__cpo9iter_moveE - _ZN28_INTERNAL_19919e16_4_k_cu_PI4cuda3std6ranges3__45__cpo4prevE)
_ZN28_INTERNAL_19919e16_4_k_cu_PI4cuda3std6ranges3__45__cpo4prevE:
	.zero		1
	.type		_ZN28_INTERNAL_19919e16_4_k_cu_PI4cuda3std6ranges3__45__cpo9iter_moveE,@object
	.size		_ZN28_INTERNAL_19919e16_4_k_cu_PI4cuda3std6ranges3__45__cpo9iter_moveE,(_ZN28_INTERNAL_19919e16_4_k_cu_PI6thrust24THRUST_300001_SM_1000_NS6system6detail10sequential3seqE - _ZN28_INTERNAL_19919e16_4_k_cu_PI4cuda3std6ranges3__45__cpo9iter_moveE)
_ZN28_INTERNAL_19919e16_4_k_cu_PI4cuda3std6ranges3__45__cpo9iter_moveE:
	.zero		1
	.type		_ZN28_INTERNAL_19919e16_4_k_cu_PI6thrust24THRUST_300001_SM_1000_NS6system6detail10sequential3seqE,@object
	.size		_ZN28_INTERNAL_19919e16_4_k_cu_PI6thrust24THRUST_300001_SM_1000_NS6system6detail10sequential3seqE,(.L_32 - _ZN28_INTERNAL_19919e16_4_k_cu_PI6thrust24THRUST_300001_SM_1000_NS6system6detail10sequential3seqE)
_ZN28_INTERNAL_19919e16_4_k_cu_PI6thrust24THRUST_300001_SM_1000_NS6system6detail10sequential3seqE:
	.zero		1
.L_32:


//--------------------- .nv.constant0._ZN3cub18CUB_300001_SM_10006detail11EmptyKernelIvEEvv --------------------------
	.section	.nv.constant0._ZN3cub18CUB_300001_SM_10006detail11EmptyKernelIvEEvv,"a",@progbits
	.sectionflags	@""
	.align	4
.nv.constant0._ZN3cub18CUB_300001_SM_10006detail11EmptyKernelIvEEvv:
	.zero		896


//--------------------- .nv.constant0._Z14bayesianKernelPfS_S_S_S_iiiS_S_fPiS0_S_ --------------------------
	.section	.nv.constant0._Z14bayesianKernelPfS_S_S_S_iiiS_S_fPiS0_S_,"a",@progbits
	.sectionflags	@""
	.align	4
.nv.constant0._Z14bayesianKernelPfS_S_S_S_iiiS_S_fPiS0_S_:
	.zero		1000


//--------------------- SYMBOLS --------------------------

	.type		.nv.reservedSmem.offset0,@object
	.size		.nv.reservedSmem.offset0,0x4
